//
// Generated by NVIDIA NVVM Compiler
//
// Compiler Build ID: CL-36424714
// Cuda compilation tools, release 13.0, V13.0.88
// Based on NVVM 20.0.0
//

.version 9.0
.target sm_100
.address_size 64

	// .globl	_Z3addPsS_S_
.const .align 2 .b8 A_CONST[24576];
.const .align 2 .b8 B_CONST[24576];
// _ZZ15add_shared_copyPsS_S_E3a_s has been demoted
// _ZZ15add_shared_copyPsS_S_E3b_s has been demoted
// _ZZ20subtract_shared_copyPsS_S_E3a_s has been demoted
// _ZZ20subtract_shared_copyPsS_S_E3b_s has been demoted
// _ZZ16mult_shared_copyPsS_S_E3a_s has been demoted
// _ZZ16mult_shared_copyPsS_S_E3b_s has been demoted
// _ZZ15mod_shared_copyPsS_S_E3a_s has been demoted
// _ZZ15mod_shared_copyPsS_S_E3b_s has been demoted

.visible .entry _Z3addPsS_S_(
	.param .u64 .ptr .align 1 _Z3addPsS_S__param_0,
	.param .u64 .ptr .align 1 _Z3addPsS_S__param_1,
	.param .u64 .ptr .align 1 _Z3addPsS_S__param_2
)
{
	.reg .b16 	%rs<4>;
	.reg .b32 	%r<5>;
	.reg .b64 	%rd<11>;

	ld.param.u64 	%rd1, [_Z3addPsS_S__param_0];
	ld.param.u64 	%rd2, [_Z3addPsS_S__param_1];
	ld.param.u64 	%rd3, [_Z3addPsS_S__param_2];
	cvta.to.global.u64 	%rd4, %rd3;
	cvta.to.global.u64 	%rd5, %rd2;
	cvta.to.global.u64 	%rd6, %rd1;
	mov.u32 	%r1, %ctaid.x;
	mov.u32 	%r2, %ntid.x;
	mov.u32 	%r3, %tid.x;
	mad.lo.s32 	%r4, %r1, %r2, %r3;
	mul.wide.u32 	%rd7, %r4, 2;
	add.s64 	%rd8, %rd6, %rd7;
	ld.global.u16 	%rs1, [%rd8];
	add.s64 	%rd9, %rd5, %rd7;
	ld.global.u16 	%rs2, [%rd9];
	add.s16 	%rs3, %rs2, %rs1;
	add.s64 	%rd10, %rd4, %rd7;
	st.global.u16 	[%rd10], %rs3;
	ret;

}
	// .globl	_Z8subtractPsS_S_
.visible .entry _Z8subtractPsS_S_(
	.param .u64 .ptr .align 1 _Z8subtractPsS_S__param_0,
	.param .u64 .ptr .align 1 _Z8subtractPsS_S__param_1,
	.param .u64 .ptr .align 1 _Z8subtractPsS_S__param_2
)
{
	.reg .b16 	%rs<4>;
	.reg .b32 	%r<5>;
	.reg .b64 	%rd<11>;

	ld.param.u64 	%rd1, [_Z8subtractPsS_S__param_0];
	ld.param.u64 	%rd2, [_Z8subtractPsS_S__param_1];
	ld.param.u64 	%rd3, [_Z8subtractPsS_S__param_2];
	cvta.to.global.u64 	%rd4, %rd3;
	cvta.to.global.u64 	%rd5, %rd2;
	cvta.to.global.u64 	%rd6, %rd1;
	mov.u32 	%r1, %ctaid.x;
	mov.u32 	%r2, %ntid.x;
	mov.u32 	%r3, %tid.x;
	mad.lo.s32 	%r4, %r1, %r2, %r3;
	mul.wide.u32 	%rd7, %r4, 2;
	add.s64 	%rd8, %rd6, %rd7;
	ld.global.u16 	%rs1, [%rd8];
	add.s64 	%rd9, %rd5, %rd7;
	ld.global.u16 	%rs2, [%rd9];
	sub.s16 	%rs3, %rs1, %rs2;
	add.s64 	%rd10, %rd4, %rd7;
	st.global.u16 	[%rd10], %rs3;
	ret;

}
	// .globl	_Z4multPsS_S_
.visible .entry _Z4multPsS_S_(
	.param .u64 .ptr .align 1 _Z4multPsS_S__param_0,
	.param .u64 .ptr .align 1 _Z4multPsS_S__param_1,
	.param .u64 .ptr .align 1 _Z4multPsS_S__param_2
)
{
	.reg .b16 	%rs<4>;
	.reg .b32 	%r<5>;
	.reg .b64 	%rd<11>;

	ld.param.u64 	%rd1, [_Z4multPsS_S__param_0];
	ld.param.u64 	%rd2, [_Z4multPsS_S__param_1];
	ld.param.u64 	%rd3, [_Z4multPsS_S__param_2];
	cvta.to.global.u64 	%rd4, %rd3;
	cvta.to.global.u64 	%rd5, %rd2;
	cvta.to.global.u64 	%rd6, %rd1;
	mov.u32 	%r1, %ctaid.x;
	mov.u32 	%r2, %ntid.x;
	mov.u32 	%r3, %tid.x;
	mad.lo.s32 	%r4, %r1, %r2, %r3;
	mul.wide.u32 	%rd7, %r4, 2;
	add.s64 	%rd8, %rd6, %rd7;
	ld.global.u16 	%rs1, [%rd8];
	add.s64 	%rd9, %rd5, %rd7;
	ld.global.u16 	%rs2, [%rd9];
	mul.lo.s16 	%rs3, %rs2, %rs1;
	add.s64 	%rd10, %rd4, %rd7;
	st.global.u16 	[%rd10], %rs3;
	ret;

}
	// .globl	_Z3modPsS_S_
.visible .entry _Z3modPsS_S_(
	.param .u64 .ptr .align 1 _Z3modPsS_S__param_0,
	.param .u64 .ptr .align 1 _Z3modPsS_S__param_1,
	.param .u64 .ptr .align 1 _Z3modPsS_S__param_2
)
{
	.reg .b32 	%r<8>;
	.reg .b64 	%rd<11>;

	ld.param.u64 	%rd1, [_Z3modPsS_S__param_0];
	ld.param.u64 	%rd2, [_Z3modPsS_S__param_1];
	ld.param.u64 	%rd3, [_Z3modPsS_S__param_2];
	cvta.to.global.u64 	%rd4, %rd3;
	cvta.to.global.u64 	%rd5, %rd2;
	cvta.to.global.u64 	%rd6, %rd1;
	mov.u32 	%r1, %ctaid.x;
	mov.u32 	%r2, %ntid.x;
	mov.u32 	%r3, %tid.x;
	mad.lo.s32 	%r4, %r1, %r2, %r3;
	mul.wide.u32 	%rd7, %r4, 2;
	add.s64 	%rd8, %rd6, %rd7;
	ld.global.s16 	%r5, [%rd8];
	add.s64 	%rd9, %rd5, %rd7;
	ld.global.s16 	%r6, [%rd9];
	rem.s32 	%r7, %r5, %r6;
	add.s64 	%rd10, %rd4, %rd7;
	st.global.u16 	[%rd10], %r7;
	ret;

}
	// .globl	_Z9add_constPs
.visible .entry _Z9add_constPs(
	.param .u64 .ptr .align 1 _Z9add_constPs_param_0
)
{
	.reg .b16 	%rs<4>;
	.reg .b32 	%r<5>;
	.reg .b64 	%rd<9>;

	ld.param.u64 	%rd1, [_Z9add_constPs_param_0];
	cvta.to.global.u64 	%rd2, %rd1;
	mov.u32 	%r1, %ctaid.x;
	mov.u32 	%r2, %ntid.x;
	mov.u32 	%r3, %tid.x;
	mad.lo.s32 	%r4, %r1, %r2, %r3;
	mul.wide.u32 	%rd3, %r4, 2;
	mov.u64 	%rd4, A_CONST;
	add.s64 	%rd5, %rd4, %rd3;
	ld.const.u16 	%rs1, [%rd5];
	mov.u64 	%rd6, B_CONST;
	add.s64 	%rd7, %rd6, %rd3;
	ld.const.u16 	%rs2, [%rd7];
	add.s16 	%rs3, %rs2, %rs1;
	add.s64 	%rd8, %rd2, %rd3;
	st.global.u16 	[%rd8], %rs3;
	ret;

}
	// .globl	_Z14subtract_constPs
.visible .entry _Z14subtract_constPs(
	.param .u64 .ptr .align 1 _Z14subtract_constPs_param_0
)
{
	.reg .b16 	%rs<4>;
	.reg .b32 	%r<5>;
	.reg .b64 	%rd<9>;

	ld.param.u64 	%rd1, [_Z14subtract_constPs_param_0];
	cvta.to.global.u64 	%rd2, %rd1;
	mov.u32 	%r1, %ctaid.x;
	mov.u32 	%r2, %ntid.x;
	mov.u32 	%r3, %tid.x;
	mad.lo.s32 	%r4, %r1, %r2, %r3;
	mul.wide.u32 	%rd3, %r4, 2;
	mov.u64 	%rd4, A_CONST;
	add.s64 	%rd5, %rd4, %rd3;
	ld.const.u16 	%rs1, [%rd5];
	mov.u64 	%rd6, B_CONST;
	add.s64 	%rd7, %rd6, %rd3;
	ld.const.u16 	%rs2, [%rd7];
	sub.s16 	%rs3, %rs1, %rs2;
	add.s64 	%rd8, %rd2, %rd3;
	st.global.u16 	[%rd8], %rs3;
	ret;

}
	// .globl	_Z10mult_constPs
.visible .entry _Z10mult_constPs(
	.param .u64 .ptr .align 1 _Z10mult_constPs_param_0
)
{
	.reg .b16 	%rs<4>;
	.reg .b32 	%r<5>;
	.reg .b64 	%rd<9>;

	ld.param.u64 	%rd1, [_Z10mult_constPs_param_0];
	cvta.to.global.u64 	%rd2, %rd1;
	mov.u32 	%r1, %ctaid.x;
	mov.u32 	%r2, %ntid.x;
	mov.u32 	%r3, %tid.x;
	mad.lo.s32 	%r4, %r1, %r2, %r3;
	mul.wide.u32 	%rd3, %r4, 2;
	mov.u64 	%rd4, A_CONST;
	add.s64 	%rd5, %rd4, %rd3;
	ld.const.u16 	%rs1, [%rd5];
	mov.u64 	%rd6, B_CONST;
	add.s64 	%rd7, %rd6, %rd3;
	ld.const.u16 	%rs2, [%rd7];
	mul.lo.s16 	%rs3, %rs2, %rs1;
	add.s64 	%rd8, %rd2, %rd3;
	st.global.u16 	[%rd8], %rs3;
	ret;

}
	// .globl	_Z9mod_constPs
.visible .entry _Z9mod_constPs(
	.param .u64 .ptr .align 1 _Z9mod_constPs_param_0
)
{
	.reg .b32 	%r<8>;
	.reg .b64 	%rd<9>;

	ld.param.u64 	%rd1, [_Z9mod_constPs_param_0];
	cvta.to.global.u64 	%rd2, %rd1;
	mov.u32 	%r1, %ctaid.x;
	mov.u32 	%r2, %ntid.x;
	mov.u32 	%r3, %tid.x;
	mad.lo.s32 	%r4, %r1, %r2, %r3;
	mul.wide.u32 	%rd3, %r4, 2;
	mov.u64 	%rd4, A_CONST;
	add.s64 	%rd5, %rd4, %rd3;
	ld.const.s16 	%r5, [%rd5];
	mov.u64 	%rd6, B_CONST;
	add.s64 	%rd7, %rd6, %rd3;
	ld.const.s16 	%r6, [%rd7];
	rem.s32 	%r7, %r5, %r6;
	add.s64 	%rd8, %rd2, %rd3;
	st.global.u16 	[%rd8], %r7;
	ret;

}
	// .globl	_Z15add_shared_copyPsS_S_
.visible .entry _Z15add_shared_copyPsS_S_(
	.param .u64 .ptr .align 1 _Z15add_shared_copyPsS_S__param_0,
	.param .u64 .ptr .align 1 _Z15add_shared_copyPsS_S__param_1,
	.param .u64 .ptr .align 1 _Z15add_shared_copyPsS_S__param_2
)
{
	.reg .b16 	%rs<6>;
	.reg .b32 	%r<10>;
	.reg .b64 	%rd<11>;
	// demoted variable
	.shared .align 2 .b8 _ZZ15add_shared_copyPsS_S_E3a_s[24576];
	// demoted variable
	.shared .align 2 .b8 _ZZ15add_shared_copyPsS_S_E3b_s[24576];
	ld.param.u64 	%rd1, [_Z15add_shared_copyPsS_S__param_0];
	ld.param.u64 	%rd2, [_Z15add_shared_copyPsS_S__param_1];
	ld.param.u64 	%rd3, [_Z15add_shared_copyPsS_S__param_2];
	cvta.to.global.u64 	%rd4, %rd3;
	cvta.to.global.u64 	%rd5, %rd2;
	cvta.to.global.u64 	%rd6, %rd1;
	mov.u32 	%r1, %ctaid.x;
	mov.u32 	%r2, %ntid.x;
	mov.u32 	%r3, %tid.x;
	mad.lo.s32 	%r4, %r1, %r2, %r3;
	mul.wide.u32 	%rd7, %r4, 2;
	add.s64 	%rd8, %rd6, %rd7;
	ld.global.u16 	%rs1, [%rd8];
	shl.b32 	%r5, %r4, 1;
	mov.u32 	%r6, _ZZ15add_shared_copyPsS_S_E3a_s;
	add.s32 	%r7, %r6, %r5;
	st.shared.u16 	[%r7], %rs1;
	add.s64 	%rd9, %rd5, %rd7;
	ld.global.u16 	%rs2, [%rd9];
	mov.u32 	%r8, _ZZ15add_shared_copyPsS_S_E3b_s;
	add.s32 	%r9, %r8, %r5;
	st.shared.u16 	[%r9], %rs2;
	bar.sync 	0;
	ld.shared.u16 	%rs3, [%r7];
	ld.shared.u16 	%rs4, [%r9];
	add.s16 	%rs5, %rs4, %rs3;
	add.s64 	%rd10, %rd4, %rd7;
	st.global.u16 	[%rd10], %rs5;
	ret;

}
	// .globl	_Z20subtract_shared_copyPsS_S_
.visible .entry _Z20subtract_shared_copyPsS_S_(
	.param .u64 .ptr .align 1 _Z20subtract_shared_copyPsS_S__param_0,
	.param .u64 .ptr .align 1 _Z20subtract_shared_copyPsS_S__param_1,
	.param .u64 .ptr .align 1 _Z20subtract_shared_copyPsS_S__param_2
)
{
	.reg .b16 	%rs<6>;
	.reg .b32 	%r<10>;
	.reg .b64 	%rd<11>;
	// demoted variable
	.shared .align 2 .b8 _ZZ20subtract_shared_copyPsS_S_E3a_s[24576];
	// demoted variable
	.shared .align 2 .b8 _ZZ20subtract_shared_copyPsS_S_E3b_s[24576];
	ld.param.u64 	%rd1, [_Z20subtract_shared_copyPsS_S__param_0];
	ld.param.u64 	%rd2, [_Z20subtract_shared_copyPsS_S__param_1];
	ld.param.u64 	%rd3, [_Z20subtract_shared_copyPsS_S__param_2];
	cvta.to.global.u64 	%rd4, %rd3;
	cvta.to.global.u64 	%rd5, %rd2;
	cvta.to.global.u64 	%rd6, %rd1;
	mov.u32 	%r1, %ctaid.x;
	mov.u32 	%r2, %ntid.x;
	mov.u32 	%r3, %tid.x;
	mad.lo.s32 	%r4, %r1, %r2, %r3;
	mul.wide.u32 	%rd7, %r4, 2;
	add.s64 	%rd8, %rd6, %rd7;
	ld.global.u16 	%rs1, [%rd8];
	shl.b32 	%r5, %r4, 1;
	mov.u32 	%r6, _ZZ20subtract_shared_copyPsS_S_E3a_s;
	add.s32 	%r7, %r6, %r5;
	st.shared.u16 	[%r7], %rs1;
	add.s64 	%rd9, %rd5, %rd7;
	ld.global.u16 	%rs2, [%rd9];
	mov.u32 	%r8, _ZZ20subtract_shared_copyPsS_S_E3b_s;
	add.s32 	%r9, %r8, %r5;
	st.shared.u16 	[%r9], %rs2;
	bar.sync 	0;
	ld.shared.u16 	%rs3, [%r7];
	ld.shared.u16 	%rs4, [%r9];
	sub.s16 	%rs5, %rs3, %rs4;
	add.s64 	%rd10, %rd4, %rd7;
	st.global.u16 	[%rd10], %rs5;
	ret;

}
	// .globl	_Z16mult_shared_copyPsS_S_
.visible .entry _Z16mult_shared_copyPsS_S_(
	.param .u64 .ptr .align 1 _Z16mult_shared_copyPsS_S__param_0,
	.param .u64 .ptr .align 1 _Z16mult_shared_copyPsS_S__param_1,
	.param .u64 .ptr .align 1 _Z16mult_shared_copyPsS_S__param_2
)
{
	.reg .b16 	%rs<6>;
	.reg .b32 	%r<10>;
	.reg .b64 	%rd<11>;
	// demoted variable
	.shared .align 2 .b8 _ZZ16mult_shared_copyPsS_S_E3a_s[24576];
	// demoted variable
	.shared .align 2 .b8 _ZZ16mult_shared_copyPsS_S_E3b_s[24576];
	ld.param.u64 	%rd1, [_Z16mult_shared_copyPsS_S__param_0];
	ld.param.u64 	%rd2, [_Z16mult_shared_copyPsS_S__param_1];
	ld.param.u64 	%rd3, [_Z16mult_shared_copyPsS_S__param_2];
	cvta.to.global.u64 	%rd4, %rd3;
	cvta.to.global.u64 	%rd5, %rd2;
	cvta.to.global.u64 	%rd6, %rd1;
	mov.u32 	%r1, %ctaid.x;
	mov.u32 	%r2, %ntid.x;
	mov.u32 	%r3, %tid.x;
	mad.lo.s32 	%r4, %r1, %r2, %r3;
	mul.wide.u32 	%rd7, %r4, 2;
	add.s64 	%rd8, %rd6, %rd7;
	ld.global.u16 	%rs1, [%rd8];
	shl.b32 	%r5, %r4, 1;
	mov.u32 	%r6, _ZZ16mult_shared_copyPsS_S_E3a_s;
	add.s32 	%r7, %r6, %r5;
	st.shared.u16 	[%r7], %rs1;
	add.s64 	%rd9, %rd5, %rd7;
	ld.global.u16 	%rs2, [%rd9];
	mov.u32 	%r8, _ZZ16mult_shared_copyPsS_S_E3b_s;
	add.s32 	%r9, %r8, %r5;
	st.shared.u16 	[%r9], %rs2;
	bar.sync 	0;
	ld.shared.u16 	%rs3, [%r7];
	ld.shared.u16 	%rs4, [%r9];
	mul.lo.s16 	%rs5, %rs4, %rs3;
	add.s64 	%rd10, %rd4, %rd7;
	st.global.u16 	[%rd10], %rs5;
	ret;

}
	// .globl	_Z15mod_shared_copyPsS_S_
.visible .entry _Z15mod_shared_copyPsS_S_(
	.param .u64 .ptr .align 1 _Z15mod_shared_copyPsS_S__param_0,
	.param .u64 .ptr .align 1 _Z15mod_shared_copyPsS_S__param_1,
	.param .u64 .ptr .align 1 _Z15mod_shared_copyPsS_S__param_2
)
{
	.reg .b16 	%rs<3>;
	.reg .b32 	%r<13>;
	.reg .b64 	%rd<11>;
	// demoted variable
	.shared .align 2 .b8 _ZZ15mod_shared_copyPsS_S_E3a_s[24576];
	// demoted variable
	.shared .align 2 .b8 _ZZ15mod_shared_copyPsS_S_E3b_s[24576];
	ld.param.u64 	%rd1, [_Z15mod_shared_copyPsS_S__param_0];
	ld.param.u64 	%rd2, [_Z15mod_shared_copyPsS_S__param_1];
	ld.param.u64 	%rd3, [_Z15mod_shared_copyPsS_S__param_2];
	cvta.to.global.u64 	%rd4, %rd3;
	cvta.to.global.u64 	%rd5, %rd2;
	cvta.to.global.u64 	%rd6, %rd1;
	mov.u32 	%r1, %ctaid.x;
	mov.u32 	%r2, %ntid.x;
	mov.u32 	%r3, %tid.x;
	mad.lo.s32 	%r4, %r1, %r2, %r3;
	mul.wide.u32 	%rd7, %r4, 2;
	add.s64 	%rd8, %rd6, %rd7;
	ld.global.u16 	%rs1, [%rd8];
	shl.b32 	%r5, %r4, 1;
	mov.u32 	%r6, _ZZ15mod_shared_copyPsS_S_E3a_s;
	add.s32 	%r7, %r6, %r5;
	st.shared.u16 	[%r7], %rs1;
	add.s64 	%rd9, %rd5, %rd7;
	ld.global.u16 	%rs2, [%rd9];
	mov.u32 	%r8, _ZZ15mod_shared_copyPsS_S_E3b_s;
	add.s32 	%r9, %r8, %r5;
	st.shared.u16 	[%r9], %rs2;
	bar.sync 	0;
	ld.shared.s16 	%r10, [%r7];
	ld.shared.s16 	%r11, [%r9];
	rem.s32 	%r12, %r10, %r11;
	add.s64 	%rd10, %rd4, %rd7;
	st.global.u16 	[%rd10], %r12;
	ret;

}


// ===== COMPILED SASS (sm_100) =====

	.target	sm_100

	.elftype	@"ET_EXEC"


//--------------------- .note.nv.tkinfo           --------------------------
	.section	.note.nv.tkinfo,"",@"SHT_NOTE"
	.sectionflags	@"SHF_NOTE_NV_TKINFO"
	.tkinfo
        /*0018*/ 	.word	0x00000002
        /*0030*/ 	.string	""
        /*0030*/ 	.string	"ptxas"
        /*0030*/ 	.string	"Cuda compilation tools, release 13.0, V13.0.88"
        /*0030*/ 	.string	"Build cuda_13.0.r13.0/compiler.36424714_0"
        /*0030*/ 	.string	"-arch sm_100 -m 64 "



//--------------------- .note.nv.cuinfo           --------------------------
	.section	.note.nv.cuinfo,"",@"SHT_NOTE"
	.sectionflags	@"SHF_NOTE_NV_CUINFO"
        /*0018*/ 	.short	0x0002
        /*001a*/ 	.short	0x0064
        /*001c*/ 	.short	0x0082
	.zero		2


//--------------------- .nv.info                  --------------------------
	.section	.nv.info,"",@"SHT_CUDA_INFO"
	.align	4


	//----- nvinfo : EIATTR_REGCOUNT
	.align		4
        /*0000*/ 	.byte	0x04, 0x2f
        /*0002*/ 	.short	(.L_3 - .L_2)
	.align		4
.L_2:
        /*0004*/ 	.word	index@(_Z3addPsS_S_)
        /*0008*/ 	.word	0x0000000c


	//----- nvinfo : EIATTR_FRAME_SIZE
	.align		4
.L_3:
        /*000c*/ 	.byte	0x04, 0x11
        /*000e*/ 	.short	(.L_5 - .L_4)
	.align		4
.L_4:
        /*0010*/ 	.word	index@(_Z3addPsS_S_)
        /*0014*/ 	.word	0x00000000


	//----- nvinfo : EIATTR_REGCOUNT
	.align		4
.L_5:
        /*0018*/ 	.byte	0x04, 0x2f
        /*001a*/ 	.short	(.L_7 - .L_6)
	.align		4
.L_6:
        /*001c*/ 	.word	index@(_Z8subtractPsS_S_)
        /*0020*/ 	.word	0x0000000e


	//----- nvinfo : EIATTR_FRAME_SIZE
	.align		4
.L_7:
        /*0024*/ 	.byte	0x04, 0x11
        /*0026*/ 	.short	(.L_9 - .L_8)
	.align		4
.L_8:
        /*0028*/ 	.word	index@(_Z8subtractPsS_S_)
        /*002c*/ 	.word	0x00000000


	//----- nvinfo : EIATTR_REGCOUNT
	.align		4
.L_9:
        /*0030*/ 	.byte	0x04, 0x2f
        /*0032*/ 	.short	(.L_11 - .L_10)
	.align		4
.L_10:
        /*0034*/ 	.word	index@(_Z4multPsS_S_)
        /*0038*/ 	.word	0x0000000e


	//----- nvinfo : EIATTR_FRAME_SIZE
	.align		4
.L_11:
        /*003c*/ 	.byte	0x04, 0x11
        /*003e*/ 	.short	(.L_13 - .L_12)
	.align		4
.L_12:
        /*0040*/ 	.word	index@(_Z4multPsS_S_)
        /*0044*/ 	.word	0x00000000


	//----- nvinfo : EIATTR_REGCOUNT
	.align		4
.L_13:
        /*0048*/ 	.byte	0x04, 0x2f
        /*004a*/ 	.short	(.L_15 - .L_14)
	.align		4
.L_14:
        /*004c*/ 	.word	index@(_Z3modPsS_S_)
        /*0050*/ 	.word	0x0000000d


	//----- nvinfo : EIATTR_FRAME_SIZE
	.align		4
.L_15:
        /*0054*/ 	.byte	0x04, 0x11
        /*0056*/ 	.short	(.L_17 - .L_16)
	.align		4
.L_16:
        /*0058*/ 	.word	index@(_Z3modPsS_S_)
        /*005c*/ 	.word	0x00000000


	//----- nvinfo : EIATTR_REGCOUNT
	.align		4
.L_17:
        /*0060*/ 	.byte	0x04, 0x2f
        /*0062*/ 	.short	(.L_19 - .L_18)
	.align		4
.L_18:
        /*0064*/ 	.word	index@(_Z9add_constPs)
        /*0068*/ 	.word	0x00000008


	//----- nvinfo : EIATTR_FRAME_SIZE
	.align		4
.L_19:
        /*006c*/ 	.byte	0x04, 0x11
        /*006e*/ 	.short	(.L_21 - .L_20)
	.align		4
.L_20:
        /*0070*/ 	.word	index@(_Z9add_constPs)
        /*0074*/ 	.word	0x00000000


	//----- nvinfo : EIATTR_REGCOUNT
	.align		4
.L_21:
        /*0078*/ 	.byte	0x04, 0x2f
        /*007a*/ 	.short	(.L_23 - .L_22)
	.align		4
.L_22:
        /*007c*/ 	.word	index@(_Z14subtract_constPs)
        /*0080*/ 	.word	0x00000009


	//----- nvinfo : EIATTR_FRAME_SIZE
	.align		4
.L_23:
        /*0084*/ 	.byte	0x04, 0x11
        /*0086*/ 	.short	(.L_25 - .L_24)
	.align		4
.L_24:
        /*0088*/ 	.word	index@(_Z14subtract_constPs)
        /*008c*/ 	.word	0x00000000


	//----- nvinfo : EIATTR_REGCOUNT
	.align		4
.L_25:
        /*0090*/ 	.byte	0x04, 0x2f
        /*0092*/ 	.short	(.L_27 - .L_26)
	.align		4
.L_26:
        /*0094*/ 	.word	index@(_Z10mult_constPs)
        /*0098*/ 	.word	0x00000009


	//----- nvinfo : EIATTR_FRAME_SIZE
	.align		4
.L_27:
        /*009c*/ 	.byte	0x04, 0x11
        /*009e*/ 	.short	(.L_29 - .L_28)
	.align		4
.L_28:
        /*00a0*/ 	.word	index@(_Z10mult_constPs)
        /*00a4*/ 	.word	0x00000000


	//----- nvinfo : EIATTR_REGCOUNT
	.align		4
.L_29:
        /*00a8*/ 	.byte	0x04, 0x2f
        /*00aa*/ 	.short	(.L_31 - .L_30)
	.align		4
.L_30:
        /*00ac*/ 	.word	index@(_Z9mod_constPs)
        /*00b0*/ 	.word	0x0000000f


	//----- nvinfo : EIATTR_FRAME_SIZE
	.align		4
.L_31:
        /*00b4*/ 	.byte	0x04, 0x11
        /*00b6*/ 	.short	(.L_33 - .L_32)
	.align		4
.L_32:
        /*00b8*/ 	.word	index@(_Z9mod_constPs)
        /*00bc*/ 	.word	0x00000000


	//----- nvinfo : EIATTR_REGCOUNT
	.align		4
.L_33:
        /*00c0*/ 	.byte	0x04, 0x2f
        /*00c2*/ 	.short	(.L_35 - .L_34)
	.align		4
.L_34:
        /*00c4*/ 	.word	index@(_Z15add_shared_copyPsS_S_)
        /*00c8*/ 	.word	0x0000000e


	//----- nvinfo : EIATTR_FRAME_SIZE
	.align		4
.L_35:
        /*00cc*/ 	.byte	0x04, 0x11
        /*00ce*/ 	.short	(.L_37 - .L_36)
	.align		4
.L_36:
        /*00d0*/ 	.word	index@(_Z15add_shared_copyPsS_S_)
        /*00d4*/ 	.word	0x00000000


	//----- nvinfo : EIATTR_REGCOUNT
	.align		4
.L_37:
        /*00d8*/ 	.byte	0x04, 0x2f
        /*00da*/ 	.short	(.L_39 - .L_38)
	.align		4
.L_38:
        /*00dc*/ 	.word	index@(_Z20subtract_shared_copyPsS_S_)
        /*00e0*/ 	.word	0x0000000e


	//----- nvinfo : EIATTR_FRAME_SIZE
	.align		4
.L_39:
        /*00e4*/ 	.byte	0x04, 0x11
        /*00e6*/ 	.short	(.L_41 - .L_40)
	.align		4
.L_40:
        /*00e8*/ 	.word	index@(_Z20subtract_shared_copyPsS_S_)
        /*00ec*/ 	.word	0x00000000


	//----- nvinfo : EIATTR_REGCOUNT
	.align		4
.L_41:
        /*00f0*/ 	.byte	0x04, 0x2f
        /*00f2*/ 	.short	(.L_43 - .L_42)
	.align		4
.L_42:
        /*00f4*/ 	.word	index@(_Z16mult_shared_copyPsS_S_)
        /*00f8*/ 	.word	0x0000000e


	//----- nvinfo : EIATTR_FRAME_SIZE
	.align		4
.L_43:
        /*00fc*/ 	.byte	0x04, 0x11
        /*00fe*/ 	.short	(.L_45 - .L_44)
	.align		4
.L_44:
        /*0100*/ 	.word	index@(_Z16mult_shared_copyPsS_S_)
        /*0104*/ 	.word	0x00000000


	//----- nvinfo : EIATTR_REGCOUNT
	.align		4
.L_45:
        /*0108*/ 	.byte	0x04, 0x2f
        /*010a*/ 	.short	(.L_47 - .L_46)
	.align		4
.L_46:
        /*010c*/ 	.word	index@(_Z15mod_shared_copyPsS_S_)
        /*0110*/ 	.word	0x0000000f


	//----- nvinfo : EIATTR_FRAME_SIZE
	.align		4
.L_47:
        /*0114*/ 	.byte	0x04, 0x11
        /*0116*/ 	.short	(.L_49 - .L_48)
	.align		4
.L_48:
        /*0118*/ 	.word	index@(_Z15mod_shared_copyPsS_S_)
        /*011c*/ 	.word	0x00000000


	//----- nvinfo : EIATTR_MIN_STACK_SIZE
	.align		4
.L_49:
        /*0120*/ 	.byte	0x04, 0x12
        /*0122*/ 	.short	(.L_51 - .L_50)
	.align		4
.L_50:
        /*0124*/ 	.word	index@(_Z15mod_shared_copyPsS_S_)
        /*0128*/ 	.word	0x00000000


	//----- nvinfo : EIATTR_MIN_STACK_SIZE
	.align		4
.L_51:
        /*012c*/ 	.byte	0x04, 0x12
        /*012e*/ 	.short	(.L_53 - .L_52)
	.align		4
.L_52:
        /*0130*/ 	.word	index@(_Z16mult_shared_copyPsS_S_)
        /*0134*/ 	.word	0x00000000


	//----- nvinfo : EIATTR_MIN_STACK_SIZE
	.align		4
.L_53:
        /*0138*/ 	.byte	0x04, 0x12
        /*013a*/ 	.short	(.L_55 - .L_54)
	.align		4
.L_54:
        /*013c*/ 	.word	index@(_Z20subtract_shared_copyPsS_S_)
        /*0140*/ 	.word	0x00000000


	//----- nvinfo : EIATTR_MIN_STACK_SIZE
	.align		4
.L_55:
        /*0144*/ 	.byte	0x04, 0x12
        /*0146*/ 	.short	(.L_57 - .L_56)
	.align		4
.L_56:
        /*0148*/ 	.word	index@(_Z15add_shared_copyPsS_S_)
        /*014c*/ 	.word	0x00000000


	//----- nvinfo : EIATTR_MIN_STACK_SIZE
	.align		4
.L_57:
        /*0150*/ 	.byte	0x04, 0x12
        /*0152*/ 	.short	(.L_59 - .L_58)
	.align		4
.L_58:
        /*0154*/ 	.word	index@(_Z9mod_constPs)
        /*0158*/ 	.word	0x00000000


	//----- nvinfo : EIATTR_MIN_STACK_SIZE
	.align		4
.L_59:
        /*015c*/ 	.byte	0x04, 0x12
        /*015e*/ 	.short	(.L_61 - .L_60)
	.align		4
.L_60:
        /*0160*/ 	.word	index@(_Z10mult_constPs)
        /*0164*/ 	.word	0x00000000


	//----- nvinfo : EIATTR_MIN_STACK_SIZE
	.align		4
.L_61:
        /*0168*/ 	.byte	0x04, 0x12
        /*016a*/ 	.short	(.L_63 - .L_62)
	.align		4
.L_62:
        /*016c*/ 	.word	index@(_Z14subtract_constPs)
        /*0170*/ 	.word	0x00000000


	//----- nvinfo : EIATTR_MIN_STACK_SIZE
	.align		4
.L_63:
        /*0174*/ 	.byte	0x04, 0x12
        /*0176*/ 	.short	(.L_65 - .L_64)
	.align		4
.L_64:
        /*0178*/ 	.word	index@(_Z9add_constPs)
        /*017c*/ 	.word	0x00000000


	//----- nvinfo : EIATTR_MIN_STACK_SIZE
	.align		4
.L_65:
        /*0180*/ 	.byte	0x04, 0x12
        /*0182*/ 	.short	(.L_67 - .L_66)
	.align		4
.L_66:
        /*0184*/ 	.word	index@(_Z3modPsS_S_)
        /*0188*/ 	.word	0x00000000


	//----- nvinfo : EIATTR_MIN_STACK_SIZE
	.align		4
.L_67:
        /*018c*/ 	.byte	0x04, 0x12
        /*018e*/ 	.short	(.L_69 - .L_68)
	.align		4
.L_68:
        /*0190*/ 	.word	index@(_Z4multPsS_S_)
        /*0194*/ 	.word	0x00000000


	//----- nvinfo : EIATTR_MIN_STACK_SIZE
	.align		4
.L_69:
        /*0198*/ 	.byte	0x04, 0x12
        /*019a*/ 	.short	(.L_71 - .L_70)
	.align		4
.L_70:
        /*019c*/ 	.word	index@(_Z8subtractPsS_S_)
        /*01a0*/ 	.word	0x00000000


	//----- nvinfo : EIATTR_MIN_STACK_SIZE
	.align		4
.L_71:
        /*01a4*/ 	.byte	0x04, 0x12
        /*01a6*/ 	.short	(.L_73 - .L_72)
	.align		4
.L_72:
        /*01a8*/ 	.word	index@(_Z3addPsS_S_)
        /*01ac*/ 	.word	0x00000000
.L_73:


//--------------------- .nv.compat                --------------------------
	.section	.nv.compat,"",@"SHT_CUDA_COMPAT_INFO"
	.align	4
        /*0000*/ 	.byte	0x02, 0x09, 0x00, 0x00, 0x02, 0x02, 0x01, 0x00, 0x02, 0x05, 0x05, 0x00, 0x03, 0x07, 0x01, 0x01
        /*0010*/ 	.byte	0x02, 0x03, 0x00, 0x00, 0x02, 0x06, 0x01, 0x00, 0x04, 0x0b, 0x08, 0x00, 0x09, 0x00, 0x00, 0x00
        /*0020*/ 	.byte	0x00, 0x00, 0x00, 0x00


//--------------------- .nv.info._Z15mod_shared_copyPsS_S_ --------------------------
	.section	.nv.info._Z15mod_shared_copyPsS_S_,"",@"SHT_CUDA_INFO"
	.sectionflags	@""
	.align	4


	//----- nvinfo : EIATTR_CUDA_API_VERSION
	.align		4
        /*0000*/ 	.byte	0x04, 0x37
        /*0002*/ 	.short	(.L_75 - .L_74)
.L_74:
        /*0004*/ 	.word	0x00000082


	//----- nvinfo : EIATTR_KPARAM_INFO
	.align		4
.L_75:
        /*0008*/ 	.byte	0x04, 0x17
        /*000a*/ 	.short	(.L_77 - .L_76)
.L_76:
        /*000c*/ 	.word	0x00000000
        /*0010*/ 	.short	0x0002
        /*0012*/ 	.short	0x0010
        /*0014*/ 	.byte	0x00, 0xf5, 0x21, 0x00


	//----- nvinfo : EIATTR_KPARAM_INFO
	.align		4
.L_77:
        /*0018*/ 	.byte	0x04, 0x17
        /*001a*/ 	.short	(.L_79 - .L_78)
.L_78:
        /*001c*/ 	.word	0x00000000
        /*0020*/ 	.short	0x0001
        /*0022*/ 	.short	0x0008
        /*0024*/ 	.byte	0x00, 0xf5, 0x21, 0x00


	//----- nvinfo : EIATTR_KPARAM_INFO
	.align		4
.L_79:
        /*0028*/ 	.byte	0x04, 0x17
        /*002a*/ 	.short	(.L_81 - .L_80)
.L_80:
        /*002c*/ 	.word	0x00000000
        /*0030*/ 	.short	0x0000
        /*0032*/ 	.short	0x0000
        /*0034*/ 	.byte	0x00, 0xf5, 0x21, 0x00


	//----- nvinfo : EIATTR_SPARSE_MMA_MASK
	.align		4
.L_81:
        /*0038*/ 	.byte	0x03, 0x50
        /*003a*/ 	.short	0x0000


	//----- nvinfo : EIATTR_MAXREG_COUNT
	.align		4
        /*003c*/ 	.byte	0x03, 0x1b
        /*003e*/ 	.short	0x00ff


	//----- nvinfo : EIATTR_NUM_BARRIERS
	.align		4
        /*0040*/ 	.byte	0x02, 0x4c
        /*0042*/ 	.byte	0x01
	.zero		1


	//----- nvinfo : EIATTR_MERCURY_ISA_VERSION
	.align		4
        /*0044*/ 	.byte	0x03, 0x5f
        /*0046*/ 	.short	0x0101


	//----- nvinfo : EIATTR_VRC_CTA_INIT_COUNT
	.align		4
        /*0048*/ 	.byte	0x02, 0x4a
	.zero		1
	.zero		1


	//----- nvinfo : EIATTR_EXIT_INSTR_OFFSETS
	.align		4
        /*004c*/ 	.byte	0x04, 0x1c
        /*004e*/ 	.short	(.L_83 - .L_82)


	//   ....[0]....
.L_82:
        /*0050*/ 	.word	0x00000330


	//----- nvinfo : EIATTR_CBANK_PARAM_SIZE
	.align		4
.L_83:
        /*0054*/ 	.byte	0x03, 0x19
        /*0056*/ 	.short	0x0018


	//----- nvinfo : EIATTR_PARAM_CBANK
	.align		4
        /*0058*/ 	.byte	0x04, 0x0a
        /*005a*/ 	.short	(.L_85 - .L_84)
	.align		4
.L_84:
        /*005c*/ 	.word	index@(.nv.constant0._Z15mod_shared_copyPsS_S_)
        /*0060*/ 	.short	0x0380
        /*0062*/ 	.short	0x0018


	//----- nvinfo : EIATTR_SW_WAR
	.align		4
.L_85:
        /*0064*/ 	.byte	0x04, 0x36
        /*0066*/ 	.short	(.L_87 - .L_86)
.L_86:
        /*0068*/ 	.word	0x00000008
.L_87:


//--------------------- .nv.info._Z16mult_shared_copyPsS_S_ --------------------------
	.section	.nv.info._Z16mult_shared_copyPsS_S_,"",@"SHT_CUDA_INFO"
	.sectionflags	@""
	.align	4


	//----- nvinfo : EIATTR_CUDA_API_VERSION
	.align		4
        /*0000*/ 	.byte	0x04, 0x37
        /*0002*/ 	.short	(.L_89 - .L_88)
.L_88:
        /*0004*/ 	.word	0x00000082


	//----- nvinfo : EIATTR_KPARAM_INFO
	.align		4
.L_89:
        /*0008*/ 	.byte	0x04, 0x17
        /*000a*/ 	.short	(.L_91 - .L_90)
.L_90:
        /*000c*/ 	.word	0x00000000
        /*0010*/ 	.short	0x0002
        /*0012*/ 	.short	0x0010
        /*0014*/ 	.byte	0x00, 0xf5, 0x21, 0x00


	//----- nvinfo : EIATTR_KPARAM_INFO
	.align		4
.L_91:
        /*0018*/ 	.byte	0x04, 0x17
        /*001a*/ 	.short	(.L_93 - .L_92)
.L_92:
        /*001c*/ 	.word	0x00000000
        /*0020*/ 	.short	0x0001
        /*0022*/ 	.short	0x0008
        /*0024*/ 	.byte	0x00, 0xf5, 0x21, 0x00


	//----- nvinfo : EIATTR_KPARAM_INFO
	.align		4
.L_93:
        /*0028*/ 	.byte	0x04, 0x17
        /*002a*/ 	.short	(.L_95 - .L_94)
.L_94:
        /*002c*/ 	.word	0x00000000
        /*0030*/ 	.short	0x0000
        /*0032*/ 	.short	0x0000
        /*0034*/ 	.byte	0x00, 0xf5, 0x21, 0x00


	//----- nvinfo : EIATTR_SPARSE_MMA_MASK
	.align		4
.L_95:
        /*0038*/ 	.byte	0x03, 0x50
        /*003a*/ 	.short	0x0000


	//----- nvinfo : EIATTR_MAXREG_COUNT
	.align		4
        /*003c*/ 	.byte	0x03, 0x1b
        /*003e*/ 	.short	0x00ff


	//----- nvinfo : EIATTR_NUM_BARRIERS
	.align		4
        /*0040*/ 	.byte	0x02, 0x4c
        /*0042*/ 	.byte	0x01
	.zero		1


	//----- nvinfo : EIATTR_MERCURY_ISA_VERSION
	.align		4
        /*0044*/ 	.byte	0x03, 0x5f
        /*0046*/ 	.short	0x0101


	//----- nvinfo : EIATTR_VRC_CTA_INIT_COUNT
	.align		4
        /*0048*/ 	.byte	0x02, 0x4a
	.zero		1
	.zero		1


	//----- nvinfo : EIATTR_EXIT_INSTR_OFFSETS
	.align		4
        /*004c*/ 	.byte	0x04, 0x1c
        /*004e*/ 	.short	(.L_97 - .L_96)


	//   ....[0]....
.L_96:
        /*0050*/ 	.word	0x000001e0


	//----- nvinfo : EIATTR_CBANK_PARAM_SIZE
	.align		4
.L_97:
        /*0054*/ 	.byte	0x03, 0x19
        /*0056*/ 	.short	0x0018


	//----- nvinfo : EIATTR_PARAM_CBANK
	.align		4
        /*0058*/ 	.byte	0x04, 0x0a
        /*005a*/ 	.short	(.L_99 - .L_98)
	.align		4
.L_98:
        /*005c*/ 	.word	index@(.nv.constant0._Z16mult_shared_copyPsS_S_)
        /*0060*/ 	.short	0x0380
        /*0062*/ 	.short	0x0018


	//----- nvinfo : EIATTR_SW_WAR
	.align		4
.L_99:
        /*0064*/ 	.byte	0x04, 0x36
        /*0066*/ 	.short	(.L_101 - .L_100)
.L_100:
        /*0068*/ 	.word	0x00000008
.L_101:


//--------------------- .nv.info._Z20subtract_shared_copyPsS_S_ --------------------------
	.section	.nv.info._Z20subtract_shared_copyPsS_S_,"",@"SHT_CUDA_INFO"
	.sectionflags	@""
	.align	4


	//----- nvinfo : EIATTR_CUDA_API_VERSION
	.align		4
        /*0000*/ 	.byte	0x04, 0x37
        /*0002*/ 	.short	(.L_103 - .L_102)
.L_102:
        /*0004*/ 	.word	0x00000082


	//----- nvinfo : EIATTR_KPARAM_INFO
	.align		4
.L_103:
        /*0008*/ 	.byte	0x04, 0x17
        /*000a*/ 	.short	(.L_105 - .L_104)
.L_104:
        /*000c*/ 	.word	0x00000000
        /*0010*/ 	.short	0x0002
        /*0012*/ 	.short	0x0010
        /*0014*/ 	.byte	0x00, 0xf5, 0x21, 0x00


	//----- nvinfo : EIATTR_KPARAM_INFO
	.align		4
.L_105:
        /*0018*/ 	.byte	0x04, 0x17
        /*001a*/ 	.short	(.L_107 - .L_106)
.L_106:
        /*001c*/ 	.word	0x00000000
        /*0020*/ 	.short	0x0001
        /*0022*/ 	.short	0x0008
        /*0024*/ 	.byte	0x00, 0xf5, 0x21, 0x00


	//----- nvinfo : EIATTR_KPARAM_INFO
	.align		4
.L_107:
        /*0028*/ 	.byte	0x04, 0x17
        /*002a*/ 	.short	(.L_109 - .L_108)
.L_108:
        /*002c*/ 	.word	0x00000000
        /*0030*/ 	.short	0x0000
        /*0032*/ 	.short	0x0000
        /*0034*/ 	.byte	0x00, 0xf5, 0x21, 0x00


	//----- nvinfo : EIATTR_SPARSE_MMA_MASK
	.align		4
.L_109:
        /*0038*/ 	.byte	0x03, 0x50
        /*003a*/ 	.short	0x0000


	//----- nvinfo : EIATTR_MAXREG_COUNT
	.align		4
        /*003c*/ 	.byte	0x03, 0x1b
        /*003e*/ 	.short	0x00ff


	//----- nvinfo : EIATTR_NUM_BARRIERS
	.align		4
        /*0040*/ 	.byte	0x02, 0x4c
        /*0042*/ 	.byte	0x01
	.zero		1


	//----- nvinfo : EIATTR_MERCURY_ISA_VERSION
	.align		4
        /*0044*/ 	.byte	0x03, 0x5f
        /*0046*/ 	.short	0x0101


	//----- nvinfo : EIATTR_VRC_CTA_INIT_COUNT
	.align		4
        /*0048*/ 	.byte	0x02, 0x4a
	.zero		1
	.zero		1


	//----- nvinfo : EIATTR_EXIT_INSTR_OFFSETS
	.align		4
        /*004c*/ 	.byte	0x04, 0x1c
        /*004e*/ 	.short	(.L_111 - .L_110)


	//   ....[0]....
.L_110:
        /*0050*/ 	.word	0x000001e0


	//----- nvinfo : EIATTR_CBANK_PARAM_SIZE
	.align		4
.L_111:
        /*0054*/ 	.byte	0x03, 0x19
        /*0056*/ 	.short	0x0018


	//----- nvinfo : EIATTR_PARAM_CBANK
	.align		4
        /*0058*/ 	.byte	0x04, 0x0a
        /*005a*/ 	.short	(.L_113 - .L_112)
	.align		4
.L_112:
        /*005c*/ 	.word	index@(.nv.constant0._Z20subtract_shared_copyPsS_S_)
        /*0060*/ 	.short	0x0380
        /*0062*/ 	.short	0x0018


	//----- nvinfo : EIATTR_SW_WAR
	.align		4
.L_113:
        /*0064*/ 	.byte	0x04, 0x36
        /*0066*/ 	.short	(.L_115 - .L_114)
.L_114:
        /*0068*/ 	.word	0x00000008
.L_115:


//--------------------- .nv.info._Z15add_shared_copyPsS_S_ --------------------------
	.section	.nv.info._Z15add_shared_copyPsS_S_,"",@"SHT_CUDA_INFO"
	.sectionflags	@""
	.align	4


	//----- nvinfo : EIATTR_CUDA_API_VERSION
	.align		4
        /*0000*/ 	.byte	0x04, 0x37
        /*0002*/ 	.short	(.L_117 - .L_116)
.L_116:
        /*0004*/ 	.word	0x00000082


	//----- nvinfo : EIATTR_KPARAM_INFO
	.align		4
.L_117:
        /*0008*/ 	.byte	0x04, 0x17
        /*000a*/ 	.short	(.L_119 - .L_118)
.L_118:
        /*000c*/ 	.word	0x00000000
        /*0010*/ 	.short	0x0002
        /*0012*/ 	.short	0x0010
        /*0014*/ 	.byte	0x00, 0xf5, 0x21, 0x00


	//----- nvinfo : EIATTR_KPARAM_INFO
	.align		4
.L_119:
        /*0018*/ 	.byte	0x04, 0x17
        /*001a*/ 	.short	(.L_121 - .L_120)
.L_120:
        /*001c*/ 	.word	0x00000000
        /*0020*/ 	.short	0x0001
        /*0022*/ 	.short	0x0008
        /*0024*/ 	.byte	0x00, 0xf5, 0x21, 0x00


	//----- nvinfo : EIATTR_KPARAM_INFO
	.align		4
.L_121:
        /*0028*/ 	.byte	0x04, 0x17
        /*002a*/ 	.short	(.L_123 - .L_122)
.L_122:
        /*002c*/ 	.word	0x00000000
        /*0030*/ 	.short	0x0000
        /*0032*/ 	.short	0x0000
        /*0034*/ 	.byte	0x00, 0xf5, 0x21, 0x00


	//----- nvinfo : EIATTR_SPARSE_MMA_MASK
	.align		4
.L_123:
        /*0038*/ 	.byte	0x03, 0x50
        /*003a*/ 	.short	0x0000


	//----- nvinfo : EIATTR_MAXREG_COUNT
	.align		4
        /*003c*/ 	.byte	0x03, 0x1b
        /*003e*/ 	.short	0x00ff


	//----- nvinfo : EIATTR_NUM_BARRIERS
	.align		4
        /*0040*/ 	.byte	0x02, 0x4c
        /*0042*/ 	.byte	0x01
	.zero		1


	//----- nvinfo : EIATTR_MERCURY_ISA_VERSION
	.align		4
        /*0044*/ 	.byte	0x03, 0x5f
        /*0046*/ 	.short	0x0101


	//----- nvinfo : EIATTR_VRC_CTA_INIT_COUNT
	.align		4
        /*0048*/ 	.byte	0x02, 0x4a
	.zero		1
	.zero		1


	//----- nvinfo : EIATTR_EXIT_INSTR_OFFSETS
	.align		4
        /*004c*/ 	.byte	0x04, 0x1c
        /*004e*/ 	.short	(.L_125 - .L_124)


	//   ....[0]....
.L_124:
        /*0050*/ 	.word	0x000001c0


	//----- nvinfo : EIATTR_CBANK_PARAM_SIZE
	.align		4
.L_125:
        /*0054*/ 	.byte	0x03, 0x19
        /*0056*/ 	.short	0x0018


	//----- nvinfo : EIATTR_PARAM_CBANK
	.align		4
        /*0058*/ 	.byte	0x04, 0x0a
        /*005a*/ 	.short	(.L_127 - .L_126)
	.align		4
.L_126:
        /*005c*/ 	.word	index@(.nv.constant0._Z15add_shared_copyPsS_S_)
        /*0060*/ 	.short	0x0380
        /*0062*/ 	.short	0x0018


	//----- nvinfo : EIATTR_SW_WAR
	.align		4
.L_127:
        /*0064*/ 	.byte	0x04, 0x36
        /*0066*/ 	.short	(.L_129 - .L_128)
.L_128:
        /*0068*/ 	.word	0x00000008
.L_129:


//--------------------- .nv.info._Z9mod_constPs   --------------------------
	.section	.nv.info._Z9mod_constPs,"",@"SHT_CUDA_INFO"
	.sectionflags	@""
	.align	4


	//----- nvinfo : EIATTR_CUDA_API_VERSION
	.align		4
        /*0000*/ 	.byte	0x04, 0x37
        /*0002*/ 	.short	(.L_131 - .L_130)
.L_130:
        /*0004*/ 	.word	0x00000082


	//----- nvinfo : EIATTR_KPARAM_INFO
	.align		4
.L_131:
        /*0008*/ 	.byte	0x04, 0x17
        /*000a*/ 	.short	(.L_133 - .L_132)
.L_132:
        /*000c*/ 	.word	0x00000000
        /*0010*/ 	.short	0x0000
        /*0012*/ 	.short	0x0000
        /*0014*/ 	.byte	0x00, 0xf5, 0x21, 0x00


	//----- nvinfo : EIATTR_SPARSE_MMA_MASK
	.align		4
.L_133:
        /*0018*/ 	.byte	0x03, 0x50
        /*001a*/ 	.short	0x0000


	//----- nvinfo : EIATTR_MAXREG_COUNT
	.align		4
        /*001c*/ 	.byte	0x03, 0x1b
        /*001e*/ 	.short	0x00ff


	//----- nvinfo : EIATTR_MERCURY_ISA_VERSION
	.align		4
        /*0020*/ 	.byte	0x03, 0x5f
        /*0022*/ 	.short	0x0101


	//----- nvinfo : EIATTR_VRC_CTA_INIT_COUNT
	.align		4
        /*0024*/ 	.byte	0x02, 0x4a
	.zero		1
	.zero		1


	//----- nvinfo : EIATTR_EXIT_INSTR_OFFSETS
	.align		4
        /*0028*/ 	.byte	0x04, 0x1c
        /*002a*/ 	.short	(.L_135 - .L_134)


	//   ....[0]....
.L_134:
        /*002c*/ 	.word	0x00000240


	//----- nvinfo : EIATTR_CBANK_PARAM_SIZE
	.align		4
.L_135:
        /*0030*/ 	.byte	0x03, 0x19
        /*0032*/ 	.short	0x0008


	//----- nvinfo : EIATTR_PARAM_CBANK
	.align		4
        /*0034*/ 	.byte	0x04, 0x0a
        /*0036*/ 	.short	(.L_137 - .L_136)
	.align		4
.L_136:
        /*0038*/ 	.word	index@(.nv.constant0._Z9mod_constPs)
        /*003c*/ 	.short	0x0380
        /*003e*/ 	.short	0x0008


	//----- nvinfo : EIATTR_SW_WAR
	.align		4
.L_137:
        /*0040*/ 	.byte	0x04, 0x36
        /*0042*/ 	.short	(.L_139 - .L_138)
.L_138:
        /*0044*/ 	.word	0x00000008
.L_139:


//--------------------- .nv.info._Z10mult_constPs --------------------------
	.section	.nv.info._Z10mult_constPs,"",@"SHT_CUDA_INFO"
	.sectionflags	@""
	.align	4


	//----- nvinfo : EIATTR_CUDA_API_VERSION
	.align		4
        /*0000*/ 	.byte	0x04, 0x37
        /*0002*/ 	.short	(.L_141 - .L_140)
.L_140:
        /*0004*/ 	.word	0x00000082


	//----- nvinfo : EIATTR_KPARAM_INFO
	.align		4
.L_141:
        /*0008*/ 	.byte	0x04, 0x17
        /*000a*/ 	.short	(.L_143 - .L_142)
.L_142:
        /*000c*/ 	.word	0x00000000
        /*0010*/ 	.short	0x0000
        /*0012*/ 	.short	0x0000
        /*0014*/ 	.byte	0x00, 0xf5, 0x21, 0x00


	//----- nvinfo : EIATTR_SPARSE_MMA_MASK
	.align		4
.L_143:
        /*0018*/ 	.byte	0x03, 0x50
        /*001a*/ 	.short	0x0000


	//----- nvinfo : EIATTR_MAXREG_COUNT
	.align		4
        /*001c*/ 	.byte	0x03, 0x1b
        /*001e*/ 	.short	0x00ff


	//----- nvinfo : EIATTR_MERCURY_ISA_VERSION
	.align		4
        /*0020*/ 	.byte	0x03, 0x5f
        /*0022*/ 	.short	0x0101


	//----- nvinfo : EIATTR_VRC_CTA_INIT_COUNT
	.align		4
        /*0024*/ 	.byte	0x02, 0x4a
	.zero		1
	.zero		1


	//----- nvinfo : EIATTR_EXIT_INSTR_OFFSETS
	.align		4
        /*0028*/ 	.byte	0x04, 0x1c
        /*002a*/ 	.short	(.L_145 - .L_144)


	//   ....[0]....
.L_144:
        /*002c*/ 	.word	0x00000110


	//----- nvinfo : EIATTR_CBANK_PARAM_SIZE
	.align		4
.L_145:
        /*0030*/ 	.byte	0x03, 0x19
        /*0032*/ 	.short	0x0008


	//----- nvinfo : EIATTR_PARAM_CBANK
	.align		4
        /*0034*/ 	.byte	0x04, 0x0a
        /*0036*/ 	.short	(.L_147 - .L_146)
	.align		4
.L_146:
        /*0038*/ 	.word	index@(.nv.constant0._Z10mult_constPs)
        /*003c*/ 	.short	0x0380
        /*003e*/ 	.short	0x0008


	//----- nvinfo : EIATTR_SW_WAR
	.align		4
.L_147:
        /*0040*/ 	.byte	0x04, 0x36
        /*0042*/ 	.short	(.L_149 - .L_148)
.L_148:
        /*0044*/ 	.word	0x00000008
.L_149:


//--------------------- .nv.info._Z14subtract_constPs --------------------------
	.section	.nv.info._Z14subtract_constPs,"",@"SHT_CUDA_INFO"
	.sectionflags	@""
	.align	4


	//----- nvinfo : EIATTR_CUDA_API_VERSION
	.align		4
        /*0000*/ 	.byte	0x04, 0x37
        /*0002*/ 	.short	(.L_151 - .L_150)
.L_150:
        /*0004*/ 	.word	0x00000082


	//----- nvinfo : EIATTR_KPARAM_INFO
	.align		4
.L_151:
        /*0008*/ 	.byte	0x04, 0x17
        /*000a*/ 	.short	(.L_153 - .L_152)
.L_152:
        /*000c*/ 	.word	0x00000000
        /*0010*/ 	.short	0x0000
        /*0012*/ 	.short	0x0000
        /*0014*/ 	.byte	0x00, 0xf5, 0x21, 0x00


	//----- nvinfo : EIATTR_SPARSE_MMA_MASK
	.align		4
.L_153:
        /*0018*/ 	.byte	0x03, 0x50
        /*001a*/ 	.short	0x0000


	//----- nvinfo : EIATTR_MAXREG_COUNT
	.align		4
        /*001c*/ 	.byte	0x03, 0x1b
        /*001e*/ 	.short	0x00ff


	//----- nvinfo : EIATTR_MERCURY_ISA_VERSION
	.align		4
        /*0020*/ 	.byte	0x03, 0x5f
        /*0022*/ 	.short	0x0101


	//----- nvinfo : EIATTR_VRC_CTA_INIT_COUNT
	.align		4
        /*0024*/ 	.byte	0x02, 0x4a
	.zero		1
	.zero		1


	//----- nvinfo : EIATTR_EXIT_INSTR_OFFSETS
	.align		4
        /*0028*/ 	.byte	0x04, 0x1c
        /*002a*/ 	.short	(.L_155 - .L_154)


	//   ....[0]....
.L_154:
        /*002c*/ 	.word	0x00000110


	//----- nvinfo : EIATTR_CBANK_PARAM_SIZE
	.align		4
.L_155:
        /*0030*/ 	.byte	0x03, 0x19
        /*0032*/ 	.short	0x0008


	//----- nvinfo : EIATTR_PARAM_CBANK
	.align		4
        /*0034*/ 	.byte	0x04, 0x0a
        /*0036*/ 	.short	(.L_157 - .L_156)
	.align		4
.L_156:
        /*0038*/ 	.word	index@(.nv.constant0._Z14subtract_constPs)
        /*003c*/ 	.short	0x0380
        /*003e*/ 	.short	0x0008


	//----- nvinfo : EIATTR_SW_WAR
	.align		4
.L_157:
        /*0040*/ 	.byte	0x04, 0x36
        /*0042*/ 	.short	(.L_159 - .L_158)
.L_158:
        /*0044*/ 	.word	0x00000008
.L_159:


//--------------------- .nv.info._Z9add_constPs   --------------------------
	.section	.nv.info._Z9add_constPs,"",@"SHT_CUDA_INFO"
	.sectionflags	@""
	.align	4


	//----- nvinfo : EIATTR_CUDA_API_VERSION
	.align		4
        /*0000*/ 	.byte	0x04, 0x37
        /*0002*/ 	.short	(.L_161 - .L_160)
.L_160:
        /*0004*/ 	.word	0x00000082


	//----- nvinfo : EIATTR_KPARAM_INFO
	.align		4
.L_161:
        /*0008*/ 	.byte	0x04, 0x17
        /*000a*/ 	.short	(.L_163 - .L_162)
.L_162:
        /*000c*/ 	.word	0x00000000
        /*0010*/ 	.short	0x0000
        /*0012*/ 	.short	0x0000
        /*0014*/ 	.byte	0x00, 0xf5, 0x21, 0x00


	//----- nvinfo : EIATTR_SPARSE_MMA_MASK
	.align		4
.L_163:
        /*0018*/ 	.byte	0x03, 0x50
        /*001a*/ 	.short	0x0000


	//----- nvinfo : EIATTR_MAXREG_COUNT
	.align		4
        /*001c*/ 	.byte	0x03, 0x1b
        /*001e*/ 	.short	0x00ff


	//----- nvinfo : EIATTR_MERCURY_ISA_VERSION
	.align		4
        /*0020*/ 	.byte	0x03, 0x5f
        /*0022*/ 	.short	0x0101


	//----- nvinfo : EIATTR_VRC_CTA_INIT_COUNT
	.align		4
        /*0024*/ 	.byte	0x02, 0x4a
	.zero		1
	.zero		1


	//----- nvinfo : EIATTR_EXIT_INSTR_OFFSETS
	.align		4
        /*0028*/ 	.byte	0x04, 0x1c
        /*002a*/ 	.short	(.L_165 - .L_164)


	//   ....[0]....
.L_164:
        /*002c*/ 	.word	0x000000f0


	//----- nvinfo : EIATTR_CBANK_PARAM_SIZE
	.align		4
.L_165:
        /*0030*/ 	.byte	0x03, 0x19
        /*0032*/ 	.short	0x0008


	//----- nvinfo : EIATTR_PARAM_CBANK
	.align		4
        /*0034*/ 	.byte	0x04, 0x0a
        /*0036*/ 	.short	(.L_167 - .L_166)
	.align		4
.L_166:
        /*0038*/ 	.word	index@(.nv.constant0._Z9add_constPs)
        /*003c*/ 	.short	0x0380
        /*003e*/ 	.short	0x0008


	//----- nvinfo : EIATTR_SW_WAR
	.align		4
.L_167:
        /*0040*/ 	.byte	0x04, 0x36
        /*0042*/ 	.short	(.L_169 - .L_168)
.L_168:
        /*0044*/ 	.word	0x00000008
.L_169:


//--------------------- .nv.info._Z3modPsS_S_     --------------------------
	.section	.nv.info._Z3modPsS_S_,"",@"SHT_CUDA_INFO"
	.sectionflags	@""
	.align	4


	//----- nvinfo : EIATTR_CUDA_API_VERSION
	.align		4
        /*0000*/ 	.byte	0x04, 0x37
        /*0002*/ 	.short	(.L_171 - .L_170)
.L_170:
        /*0004*/ 	.word	0x00000082


	//----- nvinfo : EIATTR_KPARAM_INFO
	.align		4
.L_171:
        /*0008*/ 	.byte	0x04, 0x17
        /*000a*/ 	.short	(.L_173 - .L_172)
.L_172:
        /*000c*/ 	.word	0x00000000
        /*0010*/ 	.short	0x0002
        /*0012*/ 	.short	0x0010
        /*0014*/ 	.byte	0x00, 0xf5, 0x21, 0x00


	//----- nvinfo : EIATTR_KPARAM_INFO
	.align		4
.L_173:
        /*0018*/ 	.byte	0x04, 0x17
        /*001a*/ 	.short	(.L_175 - .L_174)
.L_174:
        /*001c*/ 	.word	0x00000000
        /*0020*/ 	.short	0x0001
        /*0022*/ 	.short	0x0008
        /*0024*/ 	.byte	0x00, 0xf5, 0x21, 0x00


	//----- nvinfo : EIATTR_KPARAM_INFO
	.align		4
.L_175:
        /*0028*/ 	.byte	0x04, 0x17
        /*002a*/ 	.short	(.L_177 - .L_176)
.L_176:
        /*002c*/ 	.word	0x00000000
        /*0030*/ 	.short	0x0000
        /*0032*/ 	.short	0x0000
        /*0034*/ 	.byte	0x00, 0xf5, 0x21, 0x00


	//----- nvinfo : EIATTR_SPARSE_MMA_MASK
	.align		4
.L_177:
        /*0038*/ 	.byte	0x03, 0x50
        /*003a*/ 	.short	0x0000


	//----- nvinfo : EIATTR_MAXREG_COUNT
	.align		4
        /*003c*/ 	.byte	0x03, 0x1b
        /*003e*/ 	.short	0x00ff


	//----- nvinfo : EIATTR_MERCURY_ISA_VERSION
	.align		4
        /*0040*/ 	.byte	0x03, 0x5f
        /*0042*/ 	.short	0x0101


	//----- nvinfo : EIATTR_VRC_CTA_INIT_COUNT
	.align		4
        /*0044*/ 	.byte	0x02, 0x4a
	.zero		1
	.zero		1


	//----- nvinfo : EIATTR_EXIT_INSTR_OFFSETS
	.align		4
        /*0048*/ 	.byte	0x04, 0x1c
        /*004a*/ 	.short	(.L_179 - .L_178)


	//   ....[0]....
.L_178:
        /*004c*/ 	.word	0x00000250


	//----- nvinfo : EIATTR_CBANK_PARAM_SIZE
	.align		4
.L_179:
        /*0050*/ 	.byte	0x03, 0x19
        /*0052*/ 	.short	0x0018


	//----- nvinfo : EIATTR_PARAM_CBANK
	.align		4
        /*0054*/ 	.byte	0x04, 0x0a
        /*0056*/ 	.short	(.L_181 - .L_180)
	.align		4
.L_180:
        /*0058*/ 	.word	index@(.nv.constant0._Z3modPsS_S_)
        /*005c*/ 	.short	0x0380
        /*005e*/ 	.short	0x0018


	//----- nvinfo : EIATTR_SW_WAR
	.align		4
.L_181:
        /*0060*/ 	.byte	0x04, 0x36
        /*0062*/ 	.short	(.L_183 - .L_182)
.L_182:
        /*0064*/ 	.word	0x00000008
.L_183:


//--------------------- .nv.info._Z4multPsS_S_    --------------------------
	.section	.nv.info._Z4multPsS_S_,"",@"SHT_CUDA_INFO"
	.sectionflags	@""
	.align	4


	//----- nvinfo : EIATTR_CUDA_API_VERSION
	.align		4
        /*0000*/ 	.byte	0x04, 0x37
        /*0002*/ 	.short	(.L_185 - .L_184)
.L_184:
        /*0004*/ 	.word	0x00000082


	//----- nvinfo : EIATTR_KPARAM_INFO
	.align		4
.L_185:
        /*0008*/ 	.byte	0x04, 0x17
        /*000a*/ 	.short	(.L_187 - .L_186)
.L_186:
        /*000c*/ 	.word	0x00000000
        /*0010*/ 	.short	0x0002
        /*0012*/ 	.short	0x0010
        /*0014*/ 	.byte	0x00, 0xf5, 0x21, 0x00


	//----- nvinfo : EIATTR_KPARAM_INFO
	.align		4
.L_187:
        /*0018*/ 	.byte	0x04, 0x17
        /*001a*/ 	.short	(.L_189 - .L_188)
.L_188:
        /*001c*/ 	.word	0x00000000
        /*0020*/ 	.short	0x0001
        /*0022*/ 	.short	0x0008
        /*0024*/ 	.byte	0x00, 0xf5, 0x21, 0x00


	//----- nvinfo : EIATTR_KPARAM_INFO
	.align		4
.L_189:
        /*0028*/ 	.byte	0x04, 0x17
        /*002a*/ 	.short	(.L_191 - .L_190)
.L_190:
        /*002c*/ 	.word	0x00000000
        /*0030*/ 	.short	0x0000
        /*0032*/ 	.short	0x0000
        /*0034*/ 	.byte	0x00, 0xf5, 0x21, 0x00


	//----- nvinfo : EIATTR_SPARSE_MMA_MASK
	.align		4
.L_191:
        /*0038*/ 	.byte	0x03, 0x50
        /*003a*/ 	.short	0x0000


	//----- nvinfo : EIATTR_MAXREG_COUNT
	.align		4
        /*003c*/ 	.byte	0x03, 0x1b
        /*003e*/ 	.short	0x00ff


	//----- nvinfo : EIATTR_MERCURY_ISA_VERSION
	.align		4
        /*0040*/ 	.byte	0x03, 0x5f
        /*0042*/ 	.short	0x0101


	//----- nvinfo : EIATTR_VRC_CTA_INIT_COUNT
	.align		4
        /*0044*/ 	.byte	0x02, 0x4a
	.zero		1
	.zero		1


	//----- nvinfo : EIATTR_EXIT_INSTR_OFFSETS
	.align		4
        /*0048*/ 	.byte	0x04, 0x1c
        /*004a*/ 	.short	(.L_193 - .L_192)


	//   ....[0]....
.L_192:
        /*004c*/ 	.word	0x00000120


	//----- nvinfo : EIATTR_CBANK_PARAM_SIZE
	.align		4
.L_193:
        /*0050*/ 	.byte	0x03, 0x19
        /*0052*/ 	.short	0x0018


	//----- nvinfo : EIATTR_PARAM_CBANK
	.align		4
        /*0054*/ 	.byte	0x04, 0x0a
        /*0056*/ 	.short	(.L_195 - .L_194)
	.align		4
.L_194:
        /*0058*/ 	.word	index@(.nv.constant0._Z4multPsS_S_)
        /*005c*/ 	.short	0x0380
        /*005e*/ 	.short	0x0018


	//----- nvinfo : EIATTR_SW_WAR
	.align		4
.L_195:
        /*0060*/ 	.byte	0x04, 0x36
        /*0062*/ 	.short	(.L_197 - .L_196)
.L_196:
        /*0064*/ 	.word	0x00000008
.L_197:


//--------------------- .nv.info._Z8subtractPsS_S_ --------------------------
	.section	.nv.info._Z8subtractPsS_S_,"",@"SHT_CUDA_INFO"
	.sectionflags	@""
	.align	4


	//----- nvinfo : EIATTR_CUDA_API_VERSION
	.align		4
        /*0000*/ 	.byte	0x04, 0x37
        /*0002*/ 	.short	(.L_199 - .L_198)
.L_198:
        /*0004*/ 	.word	0x00000082


	//----- nvinfo : EIATTR_KPARAM_INFO
	.align		4
.L_199:
        /*0008*/ 	.byte	0x04, 0x17
        /*000a*/ 	.short	(.L_201 - .L_200)
.L_200:
        /*000c*/ 	.word	0x00000000
        /*0010*/ 	.short	0x0002
        /*0012*/ 	.short	0x0010
        /*0014*/ 	.byte	0x00, 0xf5, 0x21, 0x00


	//----- nvinfo : EIATTR_KPARAM_INFO
	.align		4
.L_201:
        /*0018*/ 	.byte	0x04, 0x17
        /*001a*/ 	.short	(.L_203 - .L_202)
.L_202:
        /*001c*/ 	.word	0x00000000
        /*0020*/ 	.short	0x0001
        /*0022*/ 	.short	0x0008
        /*0024*/ 	.byte	0x00, 0xf5, 0x21, 0x00


	//----- nvinfo : EIATTR_KPARAM_INFO
	.align		4
.L_203:
        /*0028*/ 	.byte	0x04, 0x17
        /*002a*/ 	.short	(.L_205 - .L_204)
.L_204:
        /*002c*/ 	.word	0x00000000
        /*0030*/ 	.short	0x0000
        /*0032*/ 	.short	0x0000
        /*0034*/ 	.byte	0x00, 0xf5, 0x21, 0x00


	//----- nvinfo : EIATTR_SPARSE_MMA_MASK
	.align		4
.L_205:
        /*0038*/ 	.byte	0x03, 0x50
        /*003a*/ 	.short	0x0000


	//----- nvinfo : EIATTR_MAXREG_COUNT
	.align		4
        /*003c*/ 	.byte	0x03, 0x1b
        /*003e*/ 	.short	0x00ff


	//----- nvinfo : EIATTR_MERCURY_ISA_VERSION
	.align		4
        /*0040*/ 	.byte	0x03, 0x5f
        /*0042*/ 	.short	0x0101


	//----- nvinfo : EIATTR_VRC_CTA_INIT_COUNT
	.align		4
        /*0044*/ 	.byte	0x02, 0x4a
	.zero		1
	.zero		1


	//----- nvinfo : EIATTR_EXIT_INSTR_OFFSETS
	.align		4
        /*0048*/ 	.byte	0x04, 0x1c
        /*004a*/ 	.short	(.L_207 - .L_206)


	//   ....[0]....
.L_206:
        /*004c*/ 	.word	0x00000120


	//----- nvinfo : EIATTR_CBANK_PARAM_SIZE
	.align		4
.L_207:
        /*0050*/ 	.byte	0x03, 0x19
        /*0052*/ 	.short	0x0018


	//----- nvinfo : EIATTR_PARAM_CBANK
	.align		4
        /*0054*/ 	.byte	0x04, 0x0a
        /*0056*/ 	.short	(.L_209 - .L_208)
	.align		4
.L_208:
        /*0058*/ 	.word	index@(.nv.constant0._Z8subtractPsS_S_)
        /*005c*/ 	.short	0x0380
        /*005e*/ 	.short	0x0018


	//----- nvinfo : EIATTR_SW_WAR
	.align		4
.L_209:
        /*0060*/ 	.byte	0x04, 0x36
        /*0062*/ 	.short	(.L_211 - .L_210)
.L_210:
        /*0064*/ 	.word	0x00000008
.L_211:


//--------------------- .nv.info._Z3addPsS_S_     --------------------------
	.section	.nv.info._Z3addPsS_S_,"",@"SHT_CUDA_INFO"
	.sectionflags	@""
	.align	4


	//----- nvinfo : EIATTR_CUDA_API_VERSION
	.align		4
        /*0000*/ 	.byte	0x04, 0x37
        /*0002*/ 	.short	(.L_213 - .L_212)
.L_212:
        /*0004*/ 	.word	0x00000082


	//----- nvinfo : EIATTR_KPARAM_INFO
	.align		4
.L_213:
        /*0008*/ 	.byte	0x04, 0x17
        /*000a*/ 	.short	(.L_215 - .L_214)
.L_214:
        /*000c*/ 	.word	0x00000000
        /*0010*/ 	.short	0x0002
        /*0012*/ 	.short	0x0010
        /*0014*/ 	.byte	0x00, 0xf5, 0x21, 0x00


	//----- nvinfo : EIATTR_KPARAM_INFO
	.align		4
.L_215:
        /*0018*/ 	.byte	0x04, 0x17
        /*001a*/ 	.short	(.L_217 - .L_216)
.L_216:
        /*001c*/ 	.word	0x00000000
        /*0020*/ 	.short	0x0001
        /*0022*/ 	.short	0x0008
        /*0024*/ 	.byte	0x00, 0xf5, 0x21, 0x00


	//----- nvinfo : EIATTR_KPARAM_INFO
	.align		4
.L_217:
        /*0028*/ 	.byte	0x04, 0x17
        /*002a*/ 	.short	(.L_219 - .L_218)
.L_218:
        /*002c*/ 	.word	0x00000000
        /*0030*/ 	.short	0x0000
        /*0032*/ 	.short	0x0000
        /*0034*/ 	.byte	0x00, 0xf5, 0x21, 0x00


	//----- nvinfo : EIATTR_SPARSE_MMA_MASK
	.align		4
.L_219:
        /*0038*/ 	.byte	0x03, 0x50
        /*003a*/ 	.short	0x0000


	//----- nvinfo : EIATTR_MAXREG_COUNT
	.align		4
        /*003c*/ 	.byte	0x03, 0x1b
        /*003e*/ 	.short	0x00ff


	//----- nvinfo : EIATTR_MERCURY_ISA_VERSION
	.align		4
        /*0040*/ 	.byte	0x03, 0x5f
        /*0042*/ 	.short	0x0101


	//----- nvinfo : EIATTR_VRC_CTA_INIT_COUNT
	.align		4
        /*0044*/ 	.byte	0x02, 0x4a
	.zero		1
	.zero		1


	//----- nvinfo : EIATTR_EXIT_INSTR_OFFSETS
	.align		4
        /*0048*/ 	.byte	0x04, 0x1c
        /*004a*/ 	.short	(.L_221 - .L_220)


	//   ....[0]....
.L_220:
        /*004c*/ 	.word	0x00000100


	//----- nvinfo : EIATTR_CBANK_PARAM_SIZE
	.align		4
.L_221:
        /*0050*/ 	.byte	0x03, 0x19
        /*0052*/ 	.short	0x0018


	//----- nvinfo : EIATTR_PARAM_CBANK
	.align		4
        /*0054*/ 	.byte	0x04, 0x0a
        /*0056*/ 	.short	(.L_223 - .L_222)
	.align		4
.L_222:
        /*0058*/ 	.word	index@(.nv.constant0._Z3addPsS_S_)
        /*005c*/ 	.short	0x0380
        /*005e*/ 	.short	0x0018


	//----- nvinfo : EIATTR_SW_WAR
	.align		4
.L_223:
        /*0060*/ 	.byte	0x04, 0x36
        /*0062*/ 	.short	(.L_225 - .L_224)
.L_224:
        /*0064*/ 	.word	0x00000008
.L_225:


//--------------------- .nv.callgraph             --------------------------
	.section	.nv.callgraph,"",@"SHT_CUDA_CALLGRAPH"
	.align	4
	.sectionentsize	8
	.align		4
        /*0000*/ 	.word	0x00000000
	.align		4
        /*0004*/ 	.word	0xffffffff
	.align		4
        /*0008*/ 	.word	0x00000000
	.align		4
        /*000c*/ 	.word	0xfffffffe
	.align		4
        /*0010*/ 	.word	0x00000000
	.align		4
        /*0014*/ 	.word	0xfffffffd
	.align		4
        /*0018*/ 	.word	0x00000000
	.align		4
        /*001c*/ 	.word	0xfffffffc


//--------------------- .nv.constant3             --------------------------
	.section	.nv.constant3,"a",@progbits
	.align	2
.nv.constant3:
	.type		A_CONST,@object
	.size		A_CONST,(B_CONST - A_CONST)
A_CONST:
	.zero		24576
	.type		B_CONST,@object
	.size		B_CONST,(.L_1 - B_CONST)
B_CONST:
	.zero		24576
.L_1:


//--------------------- .text._Z15mod_shared_copyPsS_S_ --------------------------
	.section	.text._Z15mod_shared_copyPsS_S_,"ax",@progbits
	.align	128
        .global         _Z15mod_shared_copyPsS_S_
        .type           _Z15mod_shared_copyPsS_S_,@function
        .size           _Z15mod_shared_copyPsS_S_,(.L_x_12 - _Z15mod_shared_copyPsS_S_)
        .other          _Z15mod_shared_copyPsS_S_,@"STO_CUDA_ENTRY STV_DEFAULT"
_Z15mod_shared_copyPsS_S_:
.text._Z15mod_shared_copyPsS_S_:
[----:B------:R-:W-:Y:S01]  /*0000*/  LDC R1, c[0x0][0x37c] ;  /* 0x0000df00ff017b82 */ /* 0x000fe20000000800 */
[----:B------:R-:W0:Y:S07]  /*0010*/  S2R R7, SR_TID.X ;  /* 0x0000000000077919 */ /* 0x000e2e0000002100 */
[----:B------:R-:W0:Y:S01]  /*0020*/  S2UR UR4, SR_CTAID.X ;  /* 0x00000000000479c3 */ /* 0x000e220000002500 */
[----:B------:R-:W1:Y:S07]  /*0030*/  LDCU.64 UR8, c[0x0][0x358] ;  /* 0x00006b00ff0877ac */ /* 0x000e6e0008000a00 */
[----:B------:R-:W0:Y:S08]  /*0040*/  LDC R0, c[0x0][0x360] ;  /* 0x0000d800ff007b82 */ /* 0x000e300000000800 */
[----:B------:R-:W2:Y:S08]  /*0050*/  LDC.64 R2, c[0x0][0x380] ;  /* 0x0000e000ff027b82 */ /* 0x000eb00000000a00 */
[----:B------:R-:W3:Y:S01]  /*0060*/  LDC.64 R4, c[0x0][0x388] ;  /* 0x0000e200ff047b82 */ /* 0x000ee20000000a00 */
[----:B0-----:R-:W-:-:S04]  /*0070*/  IMAD R0, R0, UR4, R7 ;  /* 0x0000000400007c24 */ /* 0x001fc8000f8e0207 */
[----:B--2---:R-:W-:-:S05]  /*0080*/  IMAD.WIDE.U32 R2, R0, 0x2, R2 ;  /* 0x0000000200027825 */ /* 0x004fca00078e0002 */
[----:B-1----:R-:W2:Y:S01]  /*0090*/  LDG.E.U16 R6, desc[UR8][R2.64] ;  /* 0x0000000802067981 */ /* 0x002ea2000c1e1500 */
[----:B---3--:R-:W-:-:S06]  /*00a0*/  IMAD.WIDE.U32 R4, R0, 0x2, R4 ;  /* 0x0000000200047825 */ /* 0x008fcc00078e0004 */
[----:B------:R-:W3:Y:S01]  /*00b0*/  LDG.E.U16 R4, desc[UR8][R4.64] ;  /* 0x0000000804047981 */ /* 0x000ee2000c1e1500 */
[----:B------:R-:W0:Y:S01]  /*00c0*/  S2UR UR6, SR_CgaCtaId ;  /* 0x00000000000679c3 */ /* 0x000e220000008800 */
[----:B------:R-:W-:Y:S02]  /*00d0*/  UMOV UR4, 0x400 ;  /* 0x0000040000047882 */ /* 0x000fe40000000000 */
[----:B------:R-:W-:Y:S02]  /*00e0*/  UIADD3 UR5, UPT, UPT, UR4, 0x6000, URZ ;  /* 0x0000600004057890 */ /* 0x000fe4000fffe0ff */
[----:B0-----:R-:W-:Y:S02]  /*00f0*/  ULEA UR4, UR6, UR4, 0x18 ;  /* 0x0000000406047291 */ /* 0x001fe4000f8ec0ff */
[----:B------:R-:W-:-:S04]  /*0100*/  ULEA UR5, UR6, UR5, 0x18 ;  /* 0x0000000506057291 */ /* 0x000fc8000f8ec0ff */
[C---:B------:R-:W-:Y:S02]  /*0110*/  LEA R7, R0.reuse, UR4, 0x1 ;  /* 0x0000000400077c11 */ /* 0x040fe4000f8e08ff */
[----:B------:R-:W-:-:S03]  /*0120*/  LEA R9, R0, UR5, 0x1 ;  /* 0x0000000500097c11 */ /* 0x000fc6000f8e08ff */
[----:B--2---:R-:W-:Y:S04]  /*0130*/  STS.U16 [R7], R6 ;  /* 0x0000000607007388 */ /* 0x004fe80000000400 */
[----:B---3--:R-:W-:Y:S01]  /*0140*/  STS.U16 [R9], R4 ;  /* 0x0000000409007388 */ /* 0x008fe20000000400 */
[----:B------:R-:W-:Y:S06]  /*0150*/  BAR.SYNC.DEFER_BLOCKING 0x0 ;  /* 0x0000000000007b1d */ /* 0x000fec0000010000 */
[----:B------:R-:W0:Y:S04]  /*0160*/  LDS.S16 R8, [R9] ;  /* 0x0000000009087984 */ /* 0x000e280000000600 */
[----:B------:R-:W1:Y:S01]  /*0170*/  LDS.S16 R5, [R7] ;  /* 0x0000000007057984 */ /* 0x000e620000000600 */
[----:B0-----:R-:W-:-:S04]  /*0180*/  IABS R11, R8 ;  /* 0x00000008000b7213 */ /* 0x001fc80000000000 */
[----:B------:R-:W0:Y:S08]  /*0190*/  I2F.RP R10, R11 ;  /* 0x0000000b000a7306 */ /* 0x000e300000209400 */
[----:B0-----:R-:W0:Y:S02]  /*01a0*/  MUFU.RCP R10, R10 ;  /* 0x0000000a000a7308 */ /* 0x001e240000001000 */
[----:B0-----:R-:W-:-:S06]  /*01b0*/  VIADD R2, R10, 0xffffffe ;  /* 0x0ffffffe0a027836 */ /* 0x001fcc0000000000 */
[----:B------:R-:W0:Y:S01]  /*01c0*/  F2I.FTZ.U32.TRUNC.NTZ R3, R2 ;  /* 0x0000000200037305 */ /* 0x000e22000021f000 */
[----:B------:R-:W-:Y:S02]  /*01d0*/  IABS R12, R8 ;  /* 0x00000008000c7213 */ /* 0x000fe40000000000 */
[----:B0-----:R-:W-:Y:S01]  /*01e0*/  IADD3 R6, PT, PT, RZ, -R3, RZ ;  /* 0x80000003ff067210 */ /* 0x001fe20007ffe0ff */
[----:B------:R-:W-:-:S04]  /*01f0*/  IMAD.MOV.U32 R2, RZ, RZ, RZ ;  /* 0x000000ffff027224 */ /* 0x000fc800078e00ff */
[----:B------:R-:W-:Y:S01]  /*0200*/  IMAD.MOV.U32 R4, RZ, RZ, R6 ;  /* 0x000000ffff047224 */ /* 0x000fe200078e0006 */
[----:B-1----:R-:W-:-:S03]  /*0210*/  IABS R6, R5 ;  /* 0x0000000500067213 */ /* 0x002fc60000000000 */
[----:B------:R-:W-:Y:S01]  /*0220*/  IMAD R9, R4, R11, RZ ;  /* 0x0000000b04097224 */ /* 0x000fe200078e02ff */
[----:B------:R-:W-:-:S03]  /*0230*/  MOV R4, R6 ;  /* 0x0000000600047202 */ /* 0x000fc60000000f00 */
[----:B------:R-:W-:Y:S01]  /*0240*/  IMAD.HI.U32 R3, R3, R9, R2 ;  /* 0x0000000903037227 */ /* 0x000fe200078e0002 */
[----:B------:R-:W-:-:S05]  /*0250*/  IADD3 R6, PT, PT, RZ, -R12, RZ ;  /* 0x8000000cff067210 */ /* 0x000fca0007ffe0ff */
[----:B------:R-:W-:-:S04]  /*0260*/  IMAD.HI.U32 R3, R3, R4, RZ ;  /* 0x0000000403037227 */ /* 0x000fc800078e00ff */
[----:B------:R-:W-:Y:S02]  /*0270*/  IMAD R4, R3, R6, R4 ;  /* 0x0000000603047224 */ /* 0x000fe400078e0204 */
[----:B------:R-:W0:Y:S03]  /*0280*/  LDC.64 R2, c[0x0][0x390] ;  /* 0x0000e400ff027b82 */ /* 0x000e260000000a00 */
[----:B------:R-:W-:Y:S02]  /*0290*/  ISETP.GT.U32.AND P0, PT, R11, R4, PT ;  /* 0x000000040b00720c */ /* 0x000fe40003f04070 */
[----:B------:R-:W-:-:S11]  /*02a0*/  ISETP.GE.AND P2, PT, R5, RZ, PT ;  /* 0x000000ff0500720c */ /* 0x000fd60003f46270 */
[----:B------:R-:W-:-:S05]  /*02b0*/  @!P0 IMAD.IADD R4, R4, 0x1, -R11 ;  /* 0x0000000104048824 */ /* 0x000fca00078e0a0b */
[----:B------:R-:W-:Y:S02]  /*02c0*/  ISETP.GT.U32.AND P1, PT, R11, R4, PT ;  /* 0x000000040b00720c */ /* 0x000fe40003f24070 */
[----:B------:R-:W-:Y:S01]  /*02d0*/  ISETP.NE.AND P0, PT, R8, RZ, PT ;  /* 0x000000ff0800720c */ /* 0x000fe20003f05270 */
[----:B0-----:R-:W-:-:S10]  /*02e0*/  IMAD.WIDE.U32 R2, R0, 0x2, R2 ;  /* 0x0000000200027825 */ /* 0x001fd400078e0002 */
[----:B------:R-:W-:-:S05]  /*02f0*/  @!P1 IADD3 R4, PT, PT, R4, -R11, RZ ;  /* 0x8000000b04049210 */ /* 0x000fca0007ffe0ff */
[----:B------:R-:W-:Y:S01]  /*0300*/  @!P2 IMAD.MOV R4, RZ, RZ, -R4 ;  /* 0x000000ffff04a224 */ /* 0x000fe200078e0a04 */
[----:B------:R-:W-:-:S05]  /*0310*/  @!P0 LOP3.LUT R4, RZ, R8, RZ, 0x33, !PT ;  /* 0x00000008ff048212 */ /* 0x000fca00078e33ff */
[----:B------:R-:W-:Y:S01]  /*0320*/  STG.E.U16 desc[UR8][R2.64], R4 ;  /* 0x0000000402007986 */ /* 0x000fe2000c101508 */
[----:B------:R-:W-:Y:S05]  /*0330*/  EXIT ;  /* 0x000000000000794d */ /* 0x000fea0003800000 */
.L_x_0:
[----:B------:R-:W-:-:S00]  /*0340*/  BRA `(.L_x_0) ;  /* 0xfffffffc00fc7947 */ /* 0x000fc0000383ffff */
[----:B------:R-:W-:-:S00]  /*0350*/  NOP ;  /* 0x0000000000007918 */ /* 0x000fc00000000000 */
        /* <DEDUP_REMOVED lines=10> */
.L_x_12:


//--------------------- .text._Z16mult_shared_copyPsS_S_ --------------------------
	.section	.text._Z16mult_shared_copyPsS_S_,"ax",@progbits
	.align	128
        .global         _Z16mult_shared_copyPsS_S_
        .type           _Z16mult_shared_copyPsS_S_,@function
        .size           _Z16mult_shared_copyPsS_S_,(.L_x_13 - _Z16mult_shared_copyPsS_S_)
        .other          _Z16mult_shared_copyPsS_S_,@"STO_CUDA_ENTRY STV_DEFAULT"
_Z16mult_shared_copyPsS_S_:
.text._Z16mult_shared_copyPsS_S_:
        /* <DEDUP_REMOVED lines=9> */
[----:B-1----:R0:W2:Y:S01]  /*0090*/  LDG.E.U16 R0, desc[UR8][R2.64] ;  /* 0x0000000802007981 */ /* 0x0020a2000c1e1500 */
[----:B---3--:R-:W-:-:S06]  /*00a0*/  IMAD.WIDE.U32 R4, R7, 0x2, R4 ;  /* 0x0000000207047825 */ /* 0x008fcc00078e0004 */
[----:B------:R-:W3:Y:S01]  /*00b0*/  LDG.E.U16 R4, desc[UR8][R4.64] ;  /* 0x0000000804047981 */ /* 0x000ee2000c1e1500 */
[----:B------:R-:W1:Y:S01]  /*00c0*/  S2UR UR6, SR_CgaCtaId ;  /* 0x00000000000679c3 */ /* 0x000e620000008800 */
[----:B------:R-:W-:Y:S02]  /*00d0*/  UMOV UR4, 0x400 ;  /* 0x0000040000047882 */ /* 0x000fe40000000000 */
[----:B------:R-:W-:-:S05]  /*00e0*/  UIADD3 UR5, UPT, UPT, UR4, 0x6000, URZ ;  /* 0x0000600004057890 */ /* 0x000fca000fffe0ff */
[----:B0-----:R-:W0:Y:S01]  /*00f0*/  LDC.64 R2, c[0x0][0x390] ;  /* 0x0000e400ff027b82 */ /* 0x001e220000000a00 */
[----:B-1----:R-:W-:Y:S02]  /*0100*/  ULEA UR4, UR6, UR4, 0x18 ;  /* 0x0000000406047291 */ /* 0x002fe4000f8ec0ff */
[----:B------:R-:W-:-:S04]  /*0110*/  ULEA UR5, UR6, UR5, 0x18 ;  /* 0x0000000506057291 */ /* 0x000fc8000f8ec0ff */
[C---:B------:R-:W-:Y:S02]  /*0120*/  LEA R9, R7.reuse, UR4, 0x1 ;  /* 0x0000000407097c11 */ /* 0x040fe4000f8e08ff */
[C---:B------:R-:W-:Y:S01]  /*0130*/  LEA R11, R7.reuse, UR5, 0x1 ;  /* 0x00000005070b7c11 */ /* 0x040fe2000f8e08ff */
[----:B0-----:R-:W-:Y:S02]  /*0140*/  IMAD.WIDE.U32 R2, R7, 0x2, R2 ;  /* 0x0000000207027825 */ /* 0x001fe400078e0002 */
[----:B--2---:R-:W-:Y:S04]  /*0150*/  STS.U16 [R9], R0 ;  /* 0x0000000009007388 */ /* 0x004fe80000000400 */
[----:B---3--:R-:W-:Y:S01]  /*0160*/  STS.U16 [R11], R4 ;  /* 0x000000040b007388 */ /* 0x008fe20000000400 */
[----:B------:R-:W-:Y:S06]  /*0170*/  BAR.SYNC.DEFER_BLOCKING 0x0 ;  /* 0x0000000000007b1d */ /* 0x000fec0000010000 */
[----:B------:R-:W0:Y:S04]  /*0180*/  LDS.U16 R5, [R9] ;  /* 0x0000000009057984 */ /* 0x000e280000000400 */
[----:B------:R-:W1:Y:S01]  /*0190*/  LDS.U16 R6, [R11] ;  /* 0x000000000b067984 */ /* 0x000e620000000400 */
[----:B0-----:R-:W-:-:S02]  /*01a0*/  PRMT R5, R5, 0x9910, RZ ;  /* 0x0000991005057816 */ /* 0x001fc400000000ff */
[----:B-1----:R-:W-:-:S05]  /*01b0*/  PRMT R6, R6, 0x9910, RZ ;  /* 0x0000991006067816 */ /* 0x002fca00000000ff */
[----:B------:R-:W-:-:S05]  /*01c0*/  IMAD R5, R5, R6, RZ ;  /* 0x0000000605057224 */ /* 0x000fca00078e02ff */
[----:B------:R-:W-:Y:S01]  /*01d0*/  STG.E.U16 desc[UR8][R2.64], R5 ;  /* 0x0000000502007986 */ /* 0x000fe2000c101508 */
[----:B------:R-:W-:Y:S05]  /*01e0*/  EXIT ;  /* 0x000000000000794d */ /* 0x000fea0003800000 */
.L_x_1:
        /* <DEDUP_REMOVED lines=9> */
.L_x_13:


//--------------------- .text._Z20subtract_shared_copyPsS_S_ --------------------------
	.section	.text._Z20subtract_shared_copyPsS_S_,"ax",@progbits
	.align	128
        .global         _Z20subtract_shared_copyPsS_S_
        .type           _Z20subtract_shared_copyPsS_S_,@function
        .size           _Z20subtract_shared_copyPsS_S_,(.L_x_14 - _Z20subtract_shared_copyPsS_S_)
        .other          _Z20subtract_shared_copyPsS_S_,@"STO_CUDA_ENTRY STV_DEFAULT"
_Z20subtract_shared_copyPsS_S_:
.text._Z20subtract_shared_copyPsS_S_:
        /* <DEDUP_REMOVED lines=26> */
[----:B0-----:R-:W-:-:S04]  /*01a0*/  IADD3 R6, PT, PT, RZ, -R6, RZ ;  /* 0x80000006ff067210 */ /* 0x001fc80007ffe0ff */
[----:B------:R-:W-:-:S04]  /*01b0*/  PRMT R6, R6, 0x7710, RZ ;  /* 0x0000771006067816 */ /* 0x000fc800000000ff */
[----:B-1----:R-:W-:-:S05]  /*01c0*/  IADD3 R5, PT, PT, R5, R6, RZ ;  /* 0x0000000605057210 */ /* 0x002fca0007ffe0ff */
[----:B------:R-:W-:Y:S01]  /*01d0*/  STG.E.U16 desc[UR8][R2.64], R5 ;  /* 0x0000000502007986 */ /* 0x000fe2000c101508 */
[----:B------:R-:W-:Y:S05]  /*01e0*/  EXIT ;  /* 0x000000000000794d */ /* 0x000fea0003800000 */
.L_x_2:
        /* <DEDUP_REMOVED lines=9> */
.L_x_14:


//--------------------- .text._Z15add_shared_copyPsS_S_ --------------------------
	.section	.text._Z15add_shared_copyPsS_S_,"ax",@progbits
	.align	128
        .global         _Z15add_shared_copyPsS_S_
        .type           _Z15add_shared_copyPsS_S_,@function
        .size           _Z15add_shared_copyPsS_S_,(.L_x_15 - _Z15add_shared_copyPsS_S_)
        .other          _Z15add_shared_copyPsS_S_,@"STO_CUDA_ENTRY STV_DEFAULT"
_Z15add_shared_copyPsS_S_:
.text._Z15add_shared_copyPsS_S_:
        /* <DEDUP_REMOVED lines=24> */
[----:B------:R-:W-:Y:S04]  /*0180*/  LDS.U16 R5, [R9] ;  /* 0x0000000009057984 */ /* 0x000fe80000000400 */
[----:B------:R-:W0:Y:S02]  /*0190*/  LDS.U16 R6, [R11] ;  /* 0x000000000b067984 */ /* 0x000e240000000400 */
[----:B0-----:R-:W-:-:S05]  /*01a0*/  IADD3 R5, PT, PT, R5, R6, RZ ;  /* 0x0000000605057210 */ /* 0x001fca0007ffe0ff */
[----:B------:R-:W-:Y:S01]  /*01b0*/  STG.E.U16 desc[UR8][R2.64], R5 ;  /* 0x0000000502007986 */ /* 0x000fe2000c101508 */
[----:B------:R-:W-:Y:S05]  /*01c0*/  EXIT ;  /* 0x000000000000794d */ /* 0x000fea0003800000 */
.L_x_3:
        /* <DEDUP_REMOVED lines=11> */
.L_x_15:


//--------------------- .text._Z9mod_constPs      --------------------------
	.section	.text._Z9mod_constPs,"ax",@progbits
	.align	128
        .global         _Z9mod_constPs
        .type           _Z9mod_constPs,@function
        .size           _Z9mod_constPs,(.L_x_16 - _Z9mod_constPs)
        .other          _Z9mod_constPs,@"STO_CUDA_ENTRY STV_DEFAULT"
_Z9mod_constPs:
.text._Z9mod_constPs:
[----:B------:R-:W-:Y:S01]  /*0000*/  LDC R1, c[0x0][0x37c] ;  /* 0x0000df00ff017b82 */ /* 0x000fe20000000800 */
[----:B------:R-:W0:Y:S07]  /*0010*/  S2R R3, SR_TID.X ;  /* 0x0000000000037919 */ /* 0x000e2e0000002100 */
[----:B------:R-:W0:Y:S01]  /*0020*/  S2UR UR4, SR_CTAID.X ;  /* 0x00000000000479c3 */ /* 0x000e220000002500 */
[----:B------:R-:W1:Y:S07]  /*0030*/  LDCU.64 UR6, c[0x0][0x380] ;  /* 0x00007000ff0677ac */ /* 0x000e6e0008000a00 */
[----:B------:R-:W0:Y:S02]  /*0040*/  LDC R2, c[0x0][0x360] ;  /* 0x0000d800ff027b82 */ /* 0x000e240000000800 */
[----:B0-----:R-:W-:Y:S01]  /*0050*/  IMAD R2, R2, UR4, R3 ;  /* 0x0000000402027c24 */ /* 0x001fe2000f8e0203 */
[----:B------:R-:W0:Y:S03]  /*0060*/  LDCU.64 UR4, c[0x0][0x358] ;  /* 0x00006b00ff0477ac */ /* 0x000e260008000a00 */
[----:B------:R-:W-:-:S04]  /*0070*/  IMAD.WIDE.U32 R2, R2, 0x2, RZ ;  /* 0x0000000202027825 */ /* 0x000fc800078e00ff */
[----:B------:R-:W-:-:S04]  /*0080*/  IMAD.MOV.U32 R7, RZ, RZ, R2 ;  /* 0x000000ffff077224 */ /* 0x000fc800078e0002 */
[----:B------:R-:W2:Y:S08]  /*0090*/  LDC.S16 R12, c[0x3][R7+0x6000] ;  /* 0x00d80000070c7b82 */ /* 0x000eb00000000600 */
[----:B------:R-:W3:Y:S01]  /*00a0*/  LDC.S16 R0, c[0x3][R7] ;  /* 0x00c0000007007b82 */ /* 0x000ee20000000600 */
[-C--:B--2---:R-:W-:Y:S02]  /*00b0*/  IABS R8, R12.reuse ;  /* 0x0000000c00087213 */ /* 0x084fe40000000000 */
[----:B------:R-:W-:-:S02]  /*00c0*/  IABS R11, R12 ;  /* 0x0000000c000b7213 */ /* 0x000fc40000000000 */
[----:B------:R-:W2:Y:S01]  /*00d0*/  I2F.RP R6, R8 ;  /* 0x0000000800067306 */ /* 0x000ea20000209400 */
[----:B---3--:R-:W-:Y:S02]  /*00e0*/  IABS R10, R0 ;  /* 0x00000000000a7213 */ /* 0x008fe40000000000 */
[----:B------:R-:W-:-:S05]  /*00f0*/  ISETP.GE.AND P1, PT, R0, RZ, PT ;  /* 0x000000ff0000720c */ /* 0x000fca0003f26270 */
[----:B--2---:R-:W2:Y:S02]  /*0100*/  MUFU.RCP R6, R6 ;  /* 0x0000000600067308 */ /* 0x004ea40000001000 */
[----:B--2---:R-:W-:Y:S02]  /*0110*/  VIADD R4, R6, 0xffffffe ;  /* 0x0ffffffe06047836 */ /* 0x004fe40000000000 */
[----:B------:R-:W-:-:S04]  /*0120*/  IMAD.MOV R6, RZ, RZ, -R11 ;  /* 0x000000ffff067224 */ /* 0x000fc800078e0a0b */
[----:B------:R2:W3:Y:S02]  /*0130*/  F2I.FTZ.U32.TRUNC.NTZ R5, R4 ;  /* 0x0000000400057305 */ /* 0x0004e4000021f000 */
[----:B--2---:R-:W-:Y:S01]  /*0140*/  IMAD.MOV.U32 R4, RZ, RZ, RZ ;  /* 0x000000ffff047224 */ /* 0x004fe200078e00ff */
[----:B---3--:R-:W-:-:S05]  /*0150*/  IADD3 R9, PT, PT, RZ, -R5, RZ ;  /* 0x80000005ff097210 */ /* 0x008fca0007ffe0ff */
[----:B------:R-:W-:-:S04]  /*0160*/  IMAD R9, R9, R8, RZ ;  /* 0x0000000809097224 */ /* 0x000fc800078e02ff */
[----:B------:R-:W-:-:S06]  /*0170*/  IMAD.HI.U32 R5, R5, R9, R4 ;  /* 0x0000000905057227 */ /* 0x000fcc00078e0004 */
[----:B------:R-:W-:-:S04]  /*0180*/  IMAD.HI.U32 R5, R5, R10, RZ ;  /* 0x0000000a05057227 */ /* 0x000fc800078e00ff */
[----:B------:R-:W-:-:S05]  /*0190*/  IMAD R5, R5, R6, R10 ;  /* 0x0000000605057224 */ /* 0x000fca00078e020a */
[----:B------:R-:W-:-:S13]  /*01a0*/  ISETP.GT.U32.AND P0, PT, R8, R5, PT ;  /* 0x000000050800720c */ /* 0x000fda0003f04070 */
[----:B------:R-:W-:Y:S02]  /*01b0*/  @!P0 IADD3 R5, PT, PT, R5, -R8, RZ ;  /* 0x8000000805058210 */ /* 0x000fe40007ffe0ff */
[----:B------:R-:W-:Y:S02]  /*01c0*/  ISETP.NE.AND P0, PT, R12, RZ, PT ;  /* 0x000000ff0c00720c */ /* 0x000fe40003f05270 */
[----:B------:R-:W-:-:S13]  /*01d0*/  ISETP.GT.U32.AND P2, PT, R8, R5, PT ;  /* 0x000000050800720c */ /* 0x000fda0003f44070 */
[----:B------:R-:W-:Y:S01]  /*01e0*/  @!P2 IMAD.IADD R5, R5, 0x1, -R8 ;  /* 0x000000010505a824 */ /* 0x000fe200078e0a08 */
[----:B-1----:R-:W-:-:S04]  /*01f0*/  IADD3 R2, P2, PT, R2, UR6, RZ ;  /* 0x0000000602027c10 */ /* 0x002fc8000ff5e0ff */
[----:B------:R-:W-:Y:S02]  /*0200*/  @!P1 IADD3 R5, PT, PT, -R5, RZ, RZ ;  /* 0x000000ff05059210 */ /* 0x000fe40007ffe1ff */
[----:B------:R-:W-:Y:S02]  /*0210*/  IADD3.X R3, PT, PT, R3, UR7, RZ, P2, !PT ;  /* 0x0000000703037c10 */ /* 0x000fe400097fe4ff */
[----:B------:R-:W-:-:S05]  /*0220*/  @!P0 LOP3.LUT R5, RZ, R12, RZ, 0x33, !PT ;  /* 0x0000000cff058212 */ /* 0x000fca00078e33ff */
[----:B0-----:R-:W-:Y:S01]  /*0230*/  STG.E.U16 desc[UR4][R2.64], R5 ;  /* 0x0000000502007986 */ /* 0x001fe2000c101504 */
[----:B------:R-:W-:Y:S05]  /*0240*/  EXIT ;  /* 0x000000000000794d */ /* 0x000fea0003800000 */
.L_x_4:
        /* <DEDUP_REMOVED lines=11> */
.L_x_16:


//--------------------- .text._Z10mult_constPs    --------------------------
	.section	.text._Z10mult_constPs,"ax",@progbits
	.align	128
        .global         _Z10mult_constPs
        .type           _Z10mult_constPs,@function
        .size           _Z10mult_constPs,(.L_x_17 - _Z10mult_constPs)
        .other          _Z10mult_constPs,@"STO_CUDA_ENTRY STV_DEFAULT"
_Z10mult_constPs:
.text._Z10mult_constPs:
[----:B------:R-:W-:Y:S01]  /*0000*/  LDC R1, c[0x0][0x37c] ;  /* 0x0000df00ff017b82 */ /* 0x000fe20000000800 */
[----:B------:R-:W0:Y:S07]  /*0010*/  S2R R3, SR_TID.X ;  /* 0x0000000000037919 */ /* 0x000e2e0000002100 */
[----:B------:R-:W0:Y:S01]  /*0020*/  S2UR UR4, SR_CTAID.X ;  /* 0x00000000000479c3 */ /* 0x000e220000002500 */
[----:B------:R-:W1:Y:S07]  /*0030*/  LDCU.64 UR6, c[0x0][0x380] ;  /* 0x00007000ff0677ac */ /* 0x000e6e0008000a00 */
[----:B------:R-:W0:Y:S02]  /*0040*/  LDC R2, c[0x0][0x360] ;  /* 0x0000d800ff027b82 */ /* 0x000e240000000800 */
[----:B0-----:R-:W-:Y:S01]  /*0050*/  IMAD R2, R2, UR4, R3 ;  /* 0x0000000402027c24 */ /* 0x001fe2000f8e0203 */
[----:B------:R-:W0:Y:S03]  /*0060*/  LDCU.64 UR4, c[0x0][0x358] ;  /* 0x00006b00ff0477ac */ /* 0x000e260008000a00 */
[----:B------:R-:W-:-:S03]  /*0070*/  IMAD.WIDE.U32 R2, R2, 0x2, RZ ;  /* 0x0000000202027825 */ /* 0x000fc600078e00ff */
[----:B------:R-:W-:Y:S02]  /*0080*/  MOV R6, R2 ;  /* 0x0000000200067202 */ /* 0x000fe40000000f00 */
[----:B-1----:R-:W-:Y:S02]  /*0090*/  IADD3 R2, P0, PT, R2, UR6, RZ ;  /* 0x0000000602027c10 */ /* 0x002fe4000ff1e0ff */
[----:B------:R-:W1:Y:S02]  /*00a0*/  LDC.U16 R0, c[0x3][R6] ;  /* 0x00c0000006007b82 */ /* 0x000e640000000400 */
[----:B------:R-:W-:-:S06]  /*00b0*/  IADD3.X R3, PT, PT, R3, UR7, RZ, P0, !PT ;  /* 0x0000000703037c10 */ /* 0x000fcc00087fe4ff */
[----:B------:R-:W2:Y:S01]  /*00c0*/  LDC.U16 R4, c[0x3][R6+0x6000] ;  /* 0x00d8000006047b82 */ /* 0x000ea20000000400 */
[----:B-1----:R-:W-:Y:S02]  /*00d0*/  PRMT R5, R0, 0x9910, RZ ;  /* 0x0000991000057816 */ /* 0x002fe400000000ff */
[----:B--2---:R-:W-:-:S05]  /*00e0*/  PRMT R0, R4, 0x9910, RZ ;  /* 0x0000991004007816 */ /* 0x004fca00000000ff */
[----:B------:R-:W-:-:S05]  /*00f0*/  IMAD R5, R5, R0, RZ ;  /* 0x0000000005057224 */ /* 0x000fca00078e02ff */
[----:B0-----:R-:W-:Y:S01]  /*0100*/  STG.E.U16 desc[UR4][R2.64], R5 ;  /* 0x0000000502007986 */ /* 0x001fe2000c101504 */
[----:B------:R-:W-:Y:S05]  /*0110*/  EXIT ;  /* 0x000000000000794d */ /* 0x000fea0003800000 */
.L_x_5:
        /* <DEDUP_REMOVED lines=14> */
.L_x_17:


//--------------------- .text._Z14subtract_constPs --------------------------
	.section	.text._Z14subtract_constPs,"ax",@progbits
	.align	128
        .global         _Z14subtract_constPs
        .type           _Z14subtract_constPs,@function
        .size           _Z14subtract_constPs,(.L_x_18 - _Z14subtract_constPs)
        .other          _Z14subtract_constPs,@"STO_CUDA_ENTRY STV_DEFAULT"
_Z14subtract_constPs:
.text._Z14subtract_constPs:
        /* <DEDUP_REMOVED lines=8> */
[----:B------:R-:W-:Y:S01]  /*0080*/  IMAD.MOV.U32 R6, RZ, RZ, R2 ;  /* 0x000000ffff067224 */ /* 0x000fe200078e0002 */
[----:B-1----:R-:W-:-:S03]  /*0090*/  IADD3 R2, P0, PT, R2, UR6, RZ ;  /* 0x0000000602027c10 */ /* 0x002fc6000ff1e0ff */
[----:B------:R-:W1:Y:S01]  /*00a0*/  LDC.U16 R4, c[0x3][R6+0x6000] ;  /* 0x00d8000006047b82 */ /* 0x000e620000000400 */
[----:B------:R-:W-:-:S07]  /*00b0*/  IADD3.X R3, PT, PT, R3, UR7, RZ, P0, !PT ;  /* 0x0000000703037c10 */ /* 0x000fce00087fe4ff */
[----:B------:R-:W2:Y:S01]  /*00c0*/  LDC.U16 R0, c[0x3][R6] ;  /* 0x00c0000006007b82 */ /* 0x000ea20000000400 */
[----:B-1----:R-:W-:-:S04]  /*00d0*/  IADD3 R4, PT, PT, RZ, -R4, RZ ;  /* 0x80000004ff047210 */ /* 0x002fc80007ffe0ff */
[----:B------:R-:W-:-:S05]  /*00e0*/  PRMT R5, R4, 0x7710, RZ ;  /* 0x0000771004057816 */ /* 0x000fca00000000ff */
[----:B--2---:R-:W-:-:S05]  /*00f0*/  IMAD.IADD R5, R0, 0x1, R5 ;  /* 0x0000000100057824 */ /* 0x004fca00078e0205 */
[----:B0-----:R-:W-:Y:S01]  /*0100*/  STG.E.U16 desc[UR4][R2.64], R5 ;  /* 0x0000000502007986 */ /* 0x001fe2000c101504 */
[----:B------:R-:W-:Y:S05]  /*0110*/  EXIT ;  /* 0x000000000000794d */ /* 0x000fea0003800000 */
.L_x_6:
        /* <DEDUP_REMOVED lines=14> */
.L_x_18:


//--------------------- .text._Z9add_constPs      --------------------------
	.section	.text._Z9add_constPs,"ax",@progbits
	.align	128
        .global         _Z9add_constPs
        .type           _Z9add_constPs,@function
        .size           _Z9add_constPs,(.L_x_19 - _Z9add_constPs)
        .other          _Z9add_constPs,@"STO_CUDA_ENTRY STV_DEFAULT"
_Z9add_constPs:
.text._Z9add_constPs:
        /* <DEDUP_REMOVED lines=12> */
[----:B------:R-:W1:Y:S02]  /*00c0*/  LDC.U16 R5, c[0x3][R4+0x6000] ;  /* 0x00d8000004057b82 */ /* 0x000e640000000400 */
[----:B-1----:R-:W-:-:S05]  /*00d0*/  IADD3 R5, PT, PT, R0, R5, RZ ;  /* 0x0000000500057210 */ /* 0x002fca0007ffe0ff */
[----:B0-----:R-:W-:Y:S01]  /*00e0*/  STG.E.U16 desc[UR4][R2.64], R5 ;  /* 0x0000000502007986 */ /* 0x001fe2000c101504 */
[----:B------:R-:W-:Y:S05]  /*00f0*/  EXIT ;  /* 0x000000000000794d */ /* 0x000fea0003800000 */
.L_x_7:
        /* <DEDUP_REMOVED lines=16> */
.L_x_19:


//--------------------- .text._Z3modPsS_S_        --------------------------
	.section	.text._Z3modPsS_S_,"ax",@progbits
	.align	128
        .global         _Z3modPsS_S_
        .type           _Z3modPsS_S_,@function
        .size           _Z3modPsS_S_,(.L_x_20 - _Z3modPsS_S_)
        .other          _Z3modPsS_S_,@"STO_CUDA_ENTRY STV_DEFAULT"
_Z3modPsS_S_:
.text._Z3modPsS_S_:
[----:B------:R-:W-:Y:S01]  /*0000*/  LDC R1, c[0x0][0x37c] ;  /* 0x0000df00ff017b82 */ /* 0x000fe20000000800 */
[----:B------:R-:W0:Y:S07]  /*0010*/  S2R R5, SR_TID.X ;  /* 0x0000000000057919 */ /* 0x000e2e0000002100 */
[----:B------:R-:W0:Y:S01]  /*0020*/  S2UR UR6, SR_CTAID.X ;  /* 0x00000000000679c3 */ /* 0x000e220000002500 */
[----:B------:R-:W1:Y:S07]  /*0030*/  LDCU.64 UR4, c[0x0][0x358] ;  /* 0x00006b00ff0477ac */ /* 0x000e6e0008000a00 */
[----:B------:R-:W0:Y:S08]  /*0040*/  LDC R0, c[0x0][0x360] ;  /* 0x0000d800ff007b82 */ /* 0x000e300000000800 */
[----:B------:R-:W2:Y:S01]  /*0050*/  LDC.64 R2, c[0x0][0x388] ;  /* 0x0000e200ff027b82 */ /* 0x000ea20000000a00 */
[----:B0-----:R-:W-:-:S07]  /*0060*/  IMAD R0, R0, UR6, R5 ;  /* 0x0000000600007c24 */ /* 0x001fce000f8e0205 */
[----:B------:R-:W0:Y:S01]  /*0070*/  LDC.64 R4, c[0x0][0x380] ;  /* 0x0000e000ff047b82 */ /* 0x000e220000000a00 */
[----:B--2---:R-:W-:-:S06]  /*0080*/  IMAD.WIDE.U32 R2, R0, 0x2, R2 ;  /* 0x0000000200027825 */ /* 0x004fcc00078e0002 */
[----:B-1----:R-:W2:Y:S01]  /*0090*/  LDG.E.S16 R2, desc[UR4][R2.64] ;  /* 0x0000000402027981 */ /* 0x002ea2000c1e1700 */
[----:B0-----:R-:W-:-:S05]  /*00a0*/  IMAD.WIDE.U32 R4, R0, 0x2, R4 ;  /* 0x0000000200047825 */ /* 0x001fca00078e0004 */
[----:B------:R0:W3:Y:S01]  /*00b0*/  LDG.E.S16 R8, desc[UR4][R4.64] ;  /* 0x0000000404087981 */ /* 0x0000e2000c1e1700 */
[-C--:B--2---:R-:W-:Y:S02]  /*00c0*/  IABS R10, R2.reuse ;  /* 0x00000002000a7213 */ /* 0x084fe40000000000 */
[----:B0-----:R-:W-:Y:S02]  /*00d0*/  IABS R5, R2 ;  /* 0x0000000200057213 */ /* 0x001fe40000000000 */
[----:B------:R-:W0:Y:S01]  /*00e0*/  I2F.RP R9, R10 ;  /* 0x0000000a00097306 */ /* 0x000e220000209400 */
[----:B---3--:R-:W-:-:S07]  /*00f0*/  IABS R4, R8 ;  /* 0x0000000800047213 */ /* 0x008fce0000000000 */
[----:B0-----:R-:W0:Y:S01]  /*0100*/  MUFU.RCP R9, R9 ;  /* 0x0000000900097308 */ /* 0x001e220000001000 */
[----:B------:R-:W-:Y:S02]  /*0110*/  ISETP.GE.AND P2, PT, R8, RZ, PT ;  /* 0x000000ff0800720c */ /* 0x000fe40003f46270 */
[----:B0-----:R-:W-:-:S05]  /*0120*/  IADD3 R6, PT, PT, R9, 0xffffffe, RZ ;  /* 0x0ffffffe09067810 */ /* 0x001fca0007ffe0ff */
[----:B------:R0:W1:Y:S02]  /*0130*/  F2I.FTZ.U32.TRUNC.NTZ R7, R6 ;  /* 0x0000000600077305 */ /* 0x000064000021f000 */
[----:B0-----:R-:W-:Y:S01]  /*0140*/  IMAD.MOV.U32 R6, RZ, RZ, RZ ;  /* 0x000000ffff067224 */ /* 0x001fe200078e00ff */
[----:B-1----:R-:W-:-:S05]  /*0150*/  IADD3 R3, PT, PT, RZ, -R7, RZ ;  /* 0x80000007ff037210 */ /* 0x002fca0007ffe0ff */
[----:B------:R-:W-:-:S04]  /*0160*/  IMAD R3, R3, R10, RZ ;  /* 0x0000000a03037224 */ /* 0x000fc800078e02ff */
[----:B------:R-:W-:Y:S01]  /*0170*/  IMAD.HI.U32 R7, R7, R3, R6 ;  /* 0x0000000307077227 */ /* 0x000fe200078e0006 */
[----:B------:R-:W-:-:S05]  /*0180*/  IADD3 R3, PT, PT, RZ, -R5, RZ ;  /* 0x80000005ff037210 */ /* 0x000fca0007ffe0ff */
[----:B------:R-:W-:-:S04]  /*0190*/  IMAD.HI.U32 R7, R7, R4, RZ ;  /* 0x0000000407077227 */ /* 0x000fc800078e00ff */
[----:B------:R-:W-:Y:S02]  /*01a0*/  IMAD R7, R7, R3, R4 ;  /* 0x0000000307077224 */ /* 0x000fe400078e0204 */
[----:B------:R-:W0:Y:S03]  /*01b0*/  LDC.64 R4, c[0x0][0x390] ;  /* 0x0000e400ff047b82 */ /* 0x000e260000000a00 */
[----:B------:R-:W-:-:S13]  /*01c0*/  ISETP.GT.U32.AND P0, PT, R10, R7, PT ;  /* 0x000000070a00720c */ /* 0x000fda0003f04070 */
[----:B------:R-:W-:Y:S01]  /*01d0*/  @!P0 IMAD.IADD R7, R7, 0x1, -R10 ;  /* 0x0000000107078824 */ /* 0x000fe200078e0a0a */
[----:B------:R-:W-:-:S04]  /*01e0*/  ISETP.NE.AND P0, PT, R2, RZ, PT ;  /* 0x000000ff0200720c */ /* 0x000fc80003f05270 */
[----:B------:R-:W-:Y:S01]  /*01f0*/  ISETP.GT.U32.AND P1, PT, R10, R7, PT ;  /* 0x000000070a00720c */ /* 0x000fe20003f24070 */
[----:B0-----:R-:W-:-:S12]  /*0200*/  IMAD.WIDE.U32 R4, R0, 0x2, R4 ;  /* 0x0000000200047825 */ /* 0x001fd800078e0004 */
[----:B------:R-:W-:-:S05]  /*0210*/  @!P1 IADD3 R7, PT, PT, R7, -R10, RZ ;  /* 0x8000000a07079210 */ /* 0x000fca0007ffe0ff */
[----:B------:R-:W-:Y:S01]  /*0220*/  @!P2 IMAD.MOV R7, RZ, RZ, -R7 ;  /* 0x000000ffff07a224 */ /* 0x000fe200078e0a07 */
[----:B------:R-:W-:-:S05]  /*0230*/  @!P0 LOP3.LUT R7, RZ, R2, RZ, 0x33, !PT ;  /* 0x00000002ff078212 */ /* 0x000fca00078e33ff */
[----:B------:R-:W-:Y:S01]  /*0240*/  STG.E.U16 desc[UR4][R4.64], R7 ;  /* 0x0000000704007986 */ /* 0x000fe2000c101504 */
[----:B------:R-:W-:Y:S05]  /*0250*/  EXIT ;  /* 0x000000000000794d */ /* 0x000fea0003800000 */
.L_x_8:
        /* <DEDUP_REMOVED lines=10> */
.L_x_20:


//--------------------- .text._Z4multPsS_S_       --------------------------
	.section	.text._Z4multPsS_S_,"ax",@progbits
	.align	128
        .global         _Z4multPsS_S_
        .type           _Z4multPsS_S_,@function
        .size           _Z4multPsS_S_,(.L_x_21 - _Z4multPsS_S_)
        .other          _Z4multPsS_S_,@"STO_CUDA_ENTRY STV_DEFAULT"
_Z4multPsS_S_:
.text._Z4multPsS_S_:
[----:B------:R-:W-:Y:S01]  /*0000*/  LDC R1, c[0x0][0x37c] ;  /* 0x0000df00ff017b82 */ /* 0x000fe20000000800 */
[----:B------:R-:W0:Y:S07]  /*0010*/  S2R R0, SR_TID.X ;  /* 0x0000000000007919 */ /* 0x000e2e0000002100 */
[----:B------:R-:W0:Y:S01]  /*0020*/  S2UR UR6, SR_CTAID.X ;  /* 0x00000000000679c3 */ /* 0x000e220000002500 */
[----:B------:R-:W1:Y:S07]  /*0030*/  LDCU.64 UR4, c[0x0][0x358] ;  /* 0x00006b00ff0477ac */ /* 0x000e6e0008000a00 */
[----:B------:R-:W0:Y:S08]  /*0040*/  LDC R9, c[0x0][0x360] ;  /* 0x0000d800ff097b82 */ /* 0x000e300000000800 */
[----:B------:R-:W2:Y:S08]  /*0050*/  LDC.64 R2, c[0x0][0x380] ;  /* 0x0000e000ff027b82 */ /* 0x000eb00000000a00 */
[----:B------:R-:W3:Y:S01]  /*0060*/  LDC.64 R4, c[0x0][0x388] ;  /* 0x0000e200ff047b82 */ /* 0x000ee20000000a00 */
[----:B0-----:R-:W-:-:S07]  /*0070*/  IMAD R9, R9, UR6, R0 ;  /* 0x0000000609097c24 */ /* 0x001fce000f8e0200 */
[----:B------:R-:W0:Y:S01]  /*0080*/  LDC.64 R6, c[0x0][0x390] ;  /* 0x0000e400ff067b82 */ /* 0x000e220000000a00 */
[----:B--2---:R-:W-:-:S06]  /*0090*/  IMAD.WIDE.U32 R2, R9, 0x2, R2 ;  /* 0x0000000209027825 */ /* 0x004fcc00078e0002 */
[----:B-1----:R-:W2:Y:S01]  /*00a0*/  LDG.E.U16 R2, desc[UR4][R2.64] ;  /* 0x0000000402027981 */ /* 0x002ea2000c1e1500 */
[----:B---3--:R-:W-:-:S06]  /*00b0*/  IMAD.WIDE.U32 R4, R9, 0x2, R4 ;  /* 0x0000000209047825 */ /* 0x008fcc00078e0004 */
[----:B------:R-:W3:Y:S01]  /*00c0*/  LDG.E.U16 R4, desc[UR4][R4.64] ;  /* 0x0000000404047981 */ /* 0x000ee2000c1e1500 */
[----:B0-----:R-:W-:Y:S01]  /*00d0*/  IMAD.WIDE.U32 R6, R9, 0x2, R6 ;  /* 0x0000000209067825 */ /* 0x001fe200078e0006 */
[----:B--2---:R-:W-:Y:S02]  /*00e0*/  PRMT R0, R2, 0x9910, RZ ;  /* 0x0000991002007816 */ /* 0x004fe400000000ff */
[----:B---3--:R-:W-:-:S05]  /*00f0*/  PRMT R11, R4, 0x9910, RZ ;  /* 0x00009910040b7816 */ /* 0x008fca00000000ff */
[----:B------:R-:W-:-:S05]  /*0100*/  IMAD R9, R0, R11, RZ ;  /* 0x0000000b00097224 */ /* 0x000fca00078e02ff */
[----:B------:R-:W-:Y:S01]  /*0110*/  STG.E.U16 desc[UR4][R6.64], R9 ;  /* 0x0000000906007986 */ /* 0x000fe2000c101504 */
[----:B------:R-:W-:Y:S05]  /*0120*/  EXIT ;  /* 0x000000000000794d */ /* 0x000fea0003800000 */
.L_x_9:
        /* <DEDUP_REMOVED lines=13> */
.L_x_21:


//--------------------- .text._Z8subtractPsS_S_   --------------------------
	.section	.text._Z8subtractPsS_S_,"ax",@progbits
	.align	128
        .global         _Z8subtractPsS_S_
        .type           _Z8subtractPsS_S_,@function
        .size           _Z8subtractPsS_S_,(.L_x_22 - _Z8subtractPsS_S_)
        .other          _Z8subtractPsS_S_,@"STO_CUDA_ENTRY STV_DEFAULT"
_Z8subtractPsS_S_:
.text._Z8subtractPsS_S_:
        /* <DEDUP_REMOVED lines=14> */
[----:B--2---:R-:W-:-:S04]  /*00e0*/  IADD3 R11, PT, PT, RZ, -R4, RZ ;  /* 0x80000004ff0b7210 */ /* 0x004fc80007ffe0ff */
[----:B------:R-:W-:-:S04]  /*00f0*/  PRMT R11, R11, 0x7710, RZ ;  /* 0x000077100b0b7816 */ /* 0x000fc800000000ff */
[----:B---3--:R-:W-:-:S05]  /*0100*/  IADD3 R9, PT, PT, R2, R11, RZ ;  /* 0x0000000b02097210 */ /* 0x008fca0007ffe0ff */
[----:B------:R-:W-:Y:S01]  /*0110*/  STG.E.U16 desc[UR4][R6.64], R9 ;  /* 0x0000000906007986 */ /* 0x000fe2000c101504 */
[----:B------:R-:W-:Y:S05]  /*0120*/  EXIT ;  /* 0x000000000000794d */ /* 0x000fea0003800000 */
.L_x_10:
        /* <DEDUP_REMOVED lines=13> */
.L_x_22:


//--------------------- .text._Z3addPsS_S_        --------------------------
	.section	.text._Z3addPsS_S_,"ax",@progbits
	.align	128
        .global         _Z3addPsS_S_
        .type           _Z3addPsS_S_,@function
        .size           _Z3addPsS_S_,(.L_x_23 - _Z3addPsS_S_)
        .other          _Z3addPsS_S_,@"STO_CUDA_ENTRY STV_DEFAULT"
_Z3addPsS_S_:
.text._Z3addPsS_S_:
        /* <DEDUP_REMOVED lines=12> */
[----:B------:R-:W2:Y:S01]  /*00c0*/  LDG.E.U16 R5, desc[UR4][R4.64] ;  /* 0x0000000404057981 */ /* 0x000ea2000c1e1500 */
[----:B0-----:R-:W-:Y:S01]  /*00d0*/  IMAD.WIDE.U32 R6, R9, 0x2, R6 ;  /* 0x0000000209067825 */ /* 0x001fe200078e0006 */
[----:B--2---:R-:W-:-:S05]  /*00e0*/  IADD3 R9, PT, PT, R2, R5, RZ ;  /* 0x0000000502097210 */ /* 0x004fca0007ffe0ff */
[----:B------:R-:W-:Y:S01]  /*00f0*/  STG.E.U16 desc[UR4][R6.64], R9 ;  /* 0x0000000906007986 */ /* 0x000fe2000c101504 */
[----:B------:R-:W-:Y:S05]  /*0100*/  EXIT ;  /* 0x000000000000794d */ /* 0x000fea0003800000 */
.L_x_11:
        /* <DEDUP_REMOVED lines=15> */
.L_x_23:


//--------------------- .nv.shared._Z15mod_shared_copyPsS_S_ --------------------------
	.section	.nv.shared._Z15mod_shared_copyPsS_S_,"aw",@nobits
	.sectionflags	@""
	.align	2
.nv.shared._Z15mod_shared_copyPsS_S_:
	.zero		50176


//--------------------- .nv.shared.reserved.0     --------------------------
	.section	.nv.shared.reserved.0,"aw",@nobits
	.weak		__nv_reservedSMEM_offset_0_alias
	.size		__nv_reservedSMEM_offset_0_alias, 0, 64
	.other		__nv_reservedSMEM_offset_0_alias,@"STO_CUDA_RESERVED_SHARED STV_DEFAULT"
__nv_reservedSMEM_offset_0_alias:
	.zero		0
	.zero		64


//--------------------- .nv.shared._Z16mult_shared_copyPsS_S_ --------------------------
	.section	.nv.shared._Z16mult_shared_copyPsS_S_,"aw",@nobits
	.sectionflags	@""
	.align	2
.nv.shared._Z16mult_shared_copyPsS_S_:
	.zero		50176


//--------------------- .nv.shared._Z20subtract_shared_copyPsS_S_ --------------------------
	.section	.nv.shared._Z20subtract_shared_copyPsS_S_,"aw",@nobits
	.sectionflags	@""
	.align	2
.nv.shared._Z20subtract_shared_copyPsS_S_:
	.zero		50176


//--------------------- .nv.shared._Z15add_shared_copyPsS_S_ --------------------------
	.section	.nv.shared._Z15add_shared_copyPsS_S_,"aw",@nobits
	.sectionflags	@""
	.align	2
.nv.shared._Z15add_shared_copyPsS_S_:
	.zero		50176


//--------------------- .nv.constant0._Z15mod_shared_copyPsS_S_ --------------------------
	.section	.nv.constant0._Z15mod_shared_copyPsS_S_,"a",@progbits
	.sectionflags	@""
	.align	4
.nv.constant0._Z15mod_shared_copyPsS_S_:
	.zero		920


//--------------------- .nv.constant0._Z16mult_shared_copyPsS_S_ --------------------------
	.section	.nv.constant0._Z16mult_shared_copyPsS_S_,"a",@progbits
	.sectionflags	@""
	.align	4
.nv.constant0._Z16mult_shared_copyPsS_S_:
	.zero		920


//--------------------- .nv.constant0._Z20subtract_shared_copyPsS_S_ --------------------------
	.section	.nv.constant0._Z20subtract_shared_copyPsS_S_,"a",@progbits
	.sectionflags	@""
	.align	4
.nv.constant0._Z20subtract_shared_copyPsS_S_:
	.zero		920


//--------------------- .nv.constant0._Z15add_shared_copyPsS_S_ --------------------------
	.section	.nv.constant0._Z15add_shared_copyPsS_S_,"a",@progbits
	.sectionflags	@""
	.align	4
.nv.constant0._Z15add_shared_copyPsS_S_:
	.zero		920


//--------------------- .nv.constant0._Z9mod_constPs --------------------------
	.section	.nv.constant0._Z9mod_constPs,"a",@progbits
	.sectionflags	@""
	.align	4
.nv.constant0._Z9mod_constPs:
	.zero		904


//--------------------- .nv.constant0._Z10mult_constPs --------------------------
	.section	.nv.constant0._Z10mult_constPs,"a",@progbits
	.sectionflags	@""
	.align	4
.nv.constant0._Z10mult_constPs:
	.zero		904


//--------------------- .nv.constant0._Z14subtract_constPs --------------------------
	.section	.nv.constant0._Z14subtract_constPs,"a",@progbits
	.sectionflags	@""
	.align	4
.nv.constant0._Z14subtract_constPs:
	.zero		904


//--------------------- .nv.constant0._Z9add_constPs --------------------------
	.section	.nv.constant0._Z9add_constPs,"a",@progbits
	.sectionflags	@""
	.align	4
.nv.constant0._Z9add_constPs:
	.zero		904


//--------------------- .nv.constant0._Z3modPsS_S_ --------------------------
	.section	.nv.constant0._Z3modPsS_S_,"a",@progbits
	.sectionflags	@""
	.align	4
.nv.constant0._Z3modPsS_S_:
	.zero		920


//--------------------- .nv.constant0._Z4multPsS_S_ --------------------------
	.section	.nv.constant0._Z4multPsS_S_,"a",@progbits
	.sectionflags	@""
	.align	4
.nv.constant0._Z4multPsS_S_:
	.zero		920


//--------------------- .nv.constant0._Z8subtractPsS_S_ --------------------------
	.section	.nv.constant0._Z8subtractPsS_S_,"a",@progbits
	.sectionflags	@""
	.align	4
.nv.constant0._Z8subtractPsS_S_:
	.zero		920


//--------------------- .nv.constant0._Z3addPsS_S_ --------------------------
	.section	.nv.constant0._Z3addPsS_S_,"a",@progbits
	.sectionflags	@""
	.align	4
.nv.constant0._Z3addPsS_S_:
	.zero		920


//--------------------- SYMBOLS --------------------------

	.type		.nv.reservedSmem.offset0,@object
	.size		.nv.reservedSmem.offset0,0x4
	.type		.nv.reservedSmem.cap,@object
	.size		.nv.reservedSmem.cap,0x4
